//
// Generated by NVIDIA NVVM Compiler
//
// Compiler Build ID: CL-36424714
// Cuda compilation tools, release 13.0, V13.0.88
// Based on NVVM 20.0.0
//

.version 9.0
.target sm_100
.address_size 64

	// .globl	_Z13tensorSoftmaxPfPlS_S0_llS_l

.visible .entry _Z13tensorSoftmaxPfPlS_S0_llS_l(
	.param .u64 .ptr .align 1 _Z13tensorSoftmaxPfPlS_S0_llS_l_param_0,
	.param .u64 .ptr .align 1 _Z13tensorSoftmaxPfPlS_S0_llS_l_param_1,
	.param .u64 .ptr .align 1 _Z13tensorSoftmaxPfPlS_S0_llS_l_param_2,
	.param .u64 .ptr .align 1 _Z13tensorSoftmaxPfPlS_S0_llS_l_param_3,
	.param .u64 _Z13tensorSoftmaxPfPlS_S0_llS_l_param_4,
	.param .u64 _Z13tensorSoftmaxPfPlS_S0_llS_l_param_5,
	.param .u64 .ptr .align 1 _Z13tensorSoftmaxPfPlS_S0_llS_l_param_6,
	.param .u64 _Z13tensorSoftmaxPfPlS_S0_llS_l_param_7
)
{
	.local .align 16 .b8 	__local_depot0[32];
	.reg .b64 	%SP;
	.reg .b64 	%SPL;
	.reg .pred 	%p<75>;
	.reg .b32 	%r<130>;
	.reg .b32 	%f<227>;
	.reg .b64 	%rd<443>;

	mov.u64 	%SPL, __local_depot0;
	ld.param.u64 	%rd222, [_Z13tensorSoftmaxPfPlS_S0_llS_l_param_0];
	ld.param.u64 	%rd217, [_Z13tensorSoftmaxPfPlS_S0_llS_l_param_1];
	ld.param.u64 	%rd218, [_Z13tensorSoftmaxPfPlS_S0_llS_l_param_2];
	ld.param.u64 	%rd223, [_Z13tensorSoftmaxPfPlS_S0_llS_l_param_3];
	ld.param.u64 	%rd219, [_Z13tensorSoftmaxPfPlS_S0_llS_l_param_4];
	ld.param.u64 	%rd220, [_Z13tensorSoftmaxPfPlS_S0_llS_l_param_5];
	ld.param.u64 	%rd221, [_Z13tensorSoftmaxPfPlS_S0_llS_l_param_6];
	ld.param.u64 	%rd224, [_Z13tensorSoftmaxPfPlS_S0_llS_l_param_7];
	cvta.to.global.u64 	%rd1, %rd222;
	cvta.to.global.u64 	%rd2, %rd223;
	add.u64 	%rd3, %SPL, 0;
	mov.u32 	%r1, %ntid.x;
	mov.u32 	%r2, %ctaid.x;
	mov.u32 	%r3, %tid.x;
	mad.lo.s32 	%r4, %r1, %r2, %r3;
	cvt.u64.u32 	%rd4, %r4;
	setp.le.s64 	%p1, %rd224, %rd4;
	@%p1 bra 	$L__BB0_113;
	mov.b64 	%rd226, 0;
	st.local.v2.u64 	[%rd3+16], {%rd226, %rd226};
	add.s64 	%rd5, %rd219, -1;
	shl.b64 	%rd227, %rd219, 3;
	add.s64 	%rd6, %rd2, %rd227;
	ld.global.u64 	%rd7, [%rd6+-8];
	and.b64  	%rd228, %rd7, -4294967296;
	setp.ne.s64 	%p2, %rd228, 0;
	@%p2 bra 	$L__BB0_3;
	cvt.u32.u64 	%r5, %rd7;
	cvt.u32.u64 	%r6, %rd4;
	div.u32 	%r7, %r6, %r5;
	cvt.u64.u32 	%rd372, %r7;
	bra.uni 	$L__BB0_4;
$L__BB0_3:
	div.s64 	%rd372, %rd4, %rd7;
$L__BB0_4:
	mov.b64 	%rd229, 0;
	st.local.v2.u64 	[%rd3], {%rd372, %rd229};
	setp.lt.s64 	%p3, %rd219, 2;
	@%p3 bra 	$L__BB0_59;
	add.s64 	%rd231, %rd219, -2;
	setp.lt.u64 	%p4, %rd231, 7;
	mov.b64 	%rd392, 1;
	@%p4 bra 	$L__BB0_9;
	and.b64  	%rd233, %rd5, -8;
	neg.s64 	%rd11, %rd233;
	shl.b64 	%rd234, %rd219, 3;
	add.s64 	%rd235, %rd234, %rd2;
	add.s64 	%rd391, %rd235, -32;
	add.s64 	%rd390, %rd3, 32;
	mov.b64 	%rd392, 1;
	cvt.u32.u64 	%r9, %rd4;
$L__BB0_7:
	.pragma "nounroll";
	ld.global.u64 	%rd85, [%rd391+24];
	and.b64  	%rd236, %rd85, -4294967296;
	setp.ne.s64 	%p5, %rd236, 0;
	@%p5 bra 	$L__BB0_114;
	cvt.u32.u64 	%r8, %rd85;
	rem.u32 	%r10, %r9, %r8;
	cvt.u64.u32 	%rd393, %r10;
	bra.uni 	$L__BB0_115;
$L__BB0_9:
	and.b64  	%rd15, %rd5, 7;
	setp.eq.s64 	%p22, %rd15, 0;
	@%p22 bra 	$L__BB0_59;
	and.b64  	%rd16, %rd5, 3;
	setp.lt.u64 	%p23, %rd15, 4;
	@%p23 bra 	$L__BB0_36;
	sub.s64 	%rd253, %rd219, %rd392;
	shl.b64 	%rd254, %rd253, 3;
	add.s64 	%rd17, %rd2, %rd254;
	ld.global.u64 	%rd18, [%rd17];
	and.b64  	%rd255, %rd18, -4294967296;
	setp.ne.s64 	%p24, %rd255, 0;
	@%p24 bra 	$L__BB0_13;
	cvt.u32.u64 	%r56, %rd18;
	cvt.u32.u64 	%r57, %rd4;
	rem.u32 	%r58, %r57, %r56;
	cvt.u64.u32 	%rd374, %r58;
	bra.uni 	$L__BB0_14;
$L__BB0_13:
	rem.s64 	%rd374, %rd4, %rd18;
$L__BB0_14:
	ld.global.u64 	%rd22, [%rd17+-8];
	and.b64  	%rd256, %rd22, -4294967296;
	setp.ne.s64 	%p25, %rd256, 0;
	@%p25 bra 	$L__BB0_16;
	cvt.u32.u64 	%r59, %rd22;
	cvt.u32.u64 	%r60, %rd374;
	div.u32 	%r61, %r60, %r59;
	cvt.u64.u32 	%rd375, %r61;
	bra.uni 	$L__BB0_17;
$L__BB0_16:
	div.s64 	%rd375, %rd374, %rd22;
$L__BB0_17:
	shl.b64 	%rd257, %rd392, 3;
	add.s64 	%rd26, %rd3, %rd257;
	st.local.u64 	[%rd26], %rd375;
	and.b64  	%rd258, %rd22, -4294967296;
	setp.ne.s64 	%p26, %rd258, 0;
	@%p26 bra 	$L__BB0_19;
	cvt.u32.u64 	%r62, %rd22;
	cvt.u32.u64 	%r63, %rd4;
	rem.u32 	%r64, %r63, %r62;
	cvt.u64.u32 	%rd376, %r64;
	bra.uni 	$L__BB0_20;
$L__BB0_19:
	rem.s64 	%rd376, %rd4, %rd22;
$L__BB0_20:
	ld.global.u64 	%rd30, [%rd17+-16];
	and.b64  	%rd259, %rd30, -4294967296;
	setp.ne.s64 	%p27, %rd259, 0;
	@%p27 bra 	$L__BB0_22;
	cvt.u32.u64 	%r65, %rd30;
	cvt.u32.u64 	%r66, %rd376;
	div.u32 	%r67, %r66, %r65;
	cvt.u64.u32 	%rd377, %r67;
	bra.uni 	$L__BB0_23;
$L__BB0_22:
	div.s64 	%rd377, %rd376, %rd30;
$L__BB0_23:
	st.local.u64 	[%rd26+8], %rd377;
	and.b64  	%rd260, %rd30, -4294967296;
	setp.ne.s64 	%p28, %rd260, 0;
	@%p28 bra 	$L__BB0_25;
	cvt.u32.u64 	%r68, %rd30;
	cvt.u32.u64 	%r69, %rd4;
	rem.u32 	%r70, %r69, %r68;
	cvt.u64.u32 	%rd378, %r70;
	bra.uni 	$L__BB0_26;
$L__BB0_25:
	rem.s64 	%rd378, %rd4, %rd30;
$L__BB0_26:
	ld.global.u64 	%rd37, [%rd17+-24];
	and.b64  	%rd261, %rd37, -4294967296;
	setp.ne.s64 	%p29, %rd261, 0;
	@%p29 bra 	$L__BB0_28;
	cvt.u32.u64 	%r71, %rd37;
	cvt.u32.u64 	%r72, %rd378;
	div.u32 	%r73, %r72, %r71;
	cvt.u64.u32 	%rd379, %r73;
	bra.uni 	$L__BB0_29;
$L__BB0_28:
	div.s64 	%rd379, %rd378, %rd37;
$L__BB0_29:
	st.local.u64 	[%rd26+16], %rd379;
	and.b64  	%rd262, %rd37, -4294967296;
	setp.ne.s64 	%p30, %rd262, 0;
	@%p30 bra 	$L__BB0_31;
	cvt.u32.u64 	%r74, %rd37;
	cvt.u32.u64 	%r75, %rd4;
	rem.u32 	%r76, %r75, %r74;
	cvt.u64.u32 	%rd380, %r76;
	bra.uni 	$L__BB0_32;
$L__BB0_31:
	rem.s64 	%rd380, %rd4, %rd37;
$L__BB0_32:
	ld.global.u64 	%rd44, [%rd17+-32];
	and.b64  	%rd263, %rd44, -4294967296;
	setp.ne.s64 	%p31, %rd263, 0;
	@%p31 bra 	$L__BB0_34;
	cvt.u32.u64 	%r77, %rd44;
	cvt.u32.u64 	%r78, %rd380;
	div.u32 	%r79, %r78, %r77;
	cvt.u64.u32 	%rd381, %r79;
	bra.uni 	$L__BB0_35;
$L__BB0_34:
	div.s64 	%rd381, %rd380, %rd44;
$L__BB0_35:
	st.local.u64 	[%rd26+24], %rd381;
	add.s64 	%rd392, %rd392, 4;
$L__BB0_36:
	setp.eq.s64 	%p32, %rd16, 0;
	@%p32 bra 	$L__BB0_59;
	setp.eq.s64 	%p33, %rd16, 1;
	@%p33 bra 	$L__BB0_51;
	sub.s64 	%rd264, %rd219, %rd392;
	shl.b64 	%rd265, %rd264, 3;
	add.s64 	%rd50, %rd2, %rd265;
	ld.global.u64 	%rd51, [%rd50];
	and.b64  	%rd266, %rd51, -4294967296;
	setp.ne.s64 	%p34, %rd266, 0;
	@%p34 bra 	$L__BB0_40;
	cvt.u32.u64 	%r80, %rd51;
	cvt.u32.u64 	%r81, %rd4;
	rem.u32 	%r82, %r81, %r80;
	cvt.u64.u32 	%rd383, %r82;
	bra.uni 	$L__BB0_41;
$L__BB0_40:
	rem.s64 	%rd383, %rd4, %rd51;
$L__BB0_41:
	ld.global.u64 	%rd55, [%rd50+-8];
	and.b64  	%rd267, %rd55, -4294967296;
	setp.ne.s64 	%p35, %rd267, 0;
	@%p35 bra 	$L__BB0_43;
	cvt.u32.u64 	%r83, %rd55;
	cvt.u32.u64 	%r84, %rd383;
	div.u32 	%r85, %r84, %r83;
	cvt.u64.u32 	%rd384, %r85;
	bra.uni 	$L__BB0_44;
$L__BB0_43:
	div.s64 	%rd384, %rd383, %rd55;
$L__BB0_44:
	shl.b64 	%rd268, %rd392, 3;
	add.s64 	%rd59, %rd3, %rd268;
	st.local.u64 	[%rd59], %rd384;
	and.b64  	%rd269, %rd55, -4294967296;
	setp.ne.s64 	%p36, %rd269, 0;
	@%p36 bra 	$L__BB0_46;
	cvt.u32.u64 	%r86, %rd55;
	cvt.u32.u64 	%r87, %rd4;
	rem.u32 	%r88, %r87, %r86;
	cvt.u64.u32 	%rd385, %r88;
	bra.uni 	$L__BB0_47;
$L__BB0_46:
	rem.s64 	%rd385, %rd4, %rd55;
$L__BB0_47:
	ld.global.u64 	%rd63, [%rd50+-16];
	and.b64  	%rd270, %rd63, -4294967296;
	setp.ne.s64 	%p37, %rd270, 0;
	@%p37 bra 	$L__BB0_49;
	cvt.u32.u64 	%r89, %rd63;
	cvt.u32.u64 	%r90, %rd385;
	div.u32 	%r91, %r90, %r89;
	cvt.u64.u32 	%rd386, %r91;
	bra.uni 	$L__BB0_50;
$L__BB0_49:
	div.s64 	%rd386, %rd385, %rd63;
$L__BB0_50:
	st.local.u64 	[%rd59+8], %rd386;
	add.s64 	%rd392, %rd392, 2;
$L__BB0_51:
	and.b64  	%rd271, %rd5, 1;
	setp.eq.b64 	%p38, %rd271, 1;
	not.pred 	%p39, %p38;
	@%p39 bra 	$L__BB0_59;
	sub.s64 	%rd272, %rd219, %rd392;
	shl.b64 	%rd273, %rd272, 3;
	add.s64 	%rd69, %rd2, %rd273;
	ld.global.u64 	%rd70, [%rd69];
	and.b64  	%rd274, %rd70, -4294967296;
	setp.ne.s64 	%p40, %rd274, 0;
	@%p40 bra 	$L__BB0_54;
	cvt.u32.u64 	%r92, %rd70;
	cvt.u32.u64 	%r93, %rd4;
	rem.u32 	%r94, %r93, %r92;
	cvt.u64.u32 	%rd388, %r94;
	bra.uni 	$L__BB0_55;
$L__BB0_54:
	rem.s64 	%rd388, %rd4, %rd70;
$L__BB0_55:
	ld.global.u64 	%rd74, [%rd69+-8];
	and.b64  	%rd275, %rd74, -4294967296;
	setp.ne.s64 	%p41, %rd275, 0;
	@%p41 bra 	$L__BB0_57;
	cvt.u32.u64 	%r95, %rd74;
	cvt.u32.u64 	%r96, %rd388;
	div.u32 	%r97, %r96, %r95;
	cvt.u64.u32 	%rd389, %r97;
	bra.uni 	$L__BB0_58;
$L__BB0_57:
	div.s64 	%rd389, %rd388, %rd74;
$L__BB0_58:
	shl.b64 	%rd276, %rd392, 3;
	add.s64 	%rd277, %rd3, %rd276;
	st.local.u64 	[%rd277], %rd389;
$L__BB0_59:
	setp.lt.s64 	%p42, %rd219, 1;
	mov.b64 	%rd430, 0;
	@%p42 bra 	$L__BB0_100;
	and.b64  	%rd78, %rd219, 7;
	setp.lt.u64 	%p43, %rd219, 8;
	mov.b64 	%rd410, 0;
	mov.u64 	%rd430, %rd410;
	@%p43 bra 	$L__BB0_79;
	and.b64  	%rd410, %rd219, 9223372036854775800;
	shl.b64 	%rd282, %rd219, 3;
	add.s64 	%rd283, %rd282, %rd2;
	add.s64 	%rd426, %rd283, -32;
	add.s64 	%rd425, %rd3, 32;
	mov.b64 	%rd428, 0;
	mov.u64 	%rd427, %rd220;
	mov.u64 	%rd430, %rd428;
$L__BB0_62:
	.pragma "nounroll";
	setp.eq.s64 	%p44, %rd427, 0;
	@%p44 bra 	$L__BB0_64;
	ld.global.u64 	%rd284, [%rd426+24];
	ld.local.u64 	%rd285, [%rd425+-32];
	mad.lo.s64 	%rd430, %rd285, %rd284, %rd430;
$L__BB0_64:
	add.s64 	%rd286, %rd428, 1;
	setp.eq.s64 	%p45, %rd286, %rd220;
	@%p45 bra 	$L__BB0_66;
	ld.global.u64 	%rd287, [%rd426+16];
	ld.local.u64 	%rd288, [%rd425+-24];
	mad.lo.s64 	%rd430, %rd288, %rd287, %rd430;
$L__BB0_66:
	add.s64 	%rd289, %rd428, 2;
	setp.eq.s64 	%p46, %rd289, %rd220;
	@%p46 bra 	$L__BB0_68;
	ld.global.u64 	%rd290, [%rd426+8];
	ld.local.u64 	%rd291, [%rd425+-16];
	mad.lo.s64 	%rd430, %rd291, %rd290, %rd430;
$L__BB0_68:
	add.s64 	%rd292, %rd428, 3;
	setp.eq.s64 	%p47, %rd292, %rd220;
	@%p47 bra 	$L__BB0_70;
	ld.global.u64 	%rd293, [%rd426];
	ld.local.u64 	%rd294, [%rd425+-8];
	mad.lo.s64 	%rd430, %rd294, %rd293, %rd430;
$L__BB0_70:
	add.s64 	%rd295, %rd428, 4;
	setp.eq.s64 	%p48, %rd295, %rd220;
	@%p48 bra 	$L__BB0_72;
	ld.global.u64 	%rd296, [%rd426+-8];
	ld.local.u64 	%rd297, [%rd425];
	mad.lo.s64 	%rd430, %rd297, %rd296, %rd430;
$L__BB0_72:
	add.s64 	%rd298, %rd428, 5;
	setp.eq.s64 	%p49, %rd298, %rd220;
	@%p49 bra 	$L__BB0_74;
	ld.global.u64 	%rd299, [%rd426+-16];
	ld.local.u64 	%rd300, [%rd425+8];
	mad.lo.s64 	%rd430, %rd300, %rd299, %rd430;
$L__BB0_74:
	add.s64 	%rd301, %rd428, 6;
	setp.eq.s64 	%p50, %rd301, %rd220;
	@%p50 bra 	$L__BB0_76;
	ld.global.u64 	%rd302, [%rd426+-24];
	ld.local.u64 	%rd303, [%rd425+16];
	mad.lo.s64 	%rd430, %rd303, %rd302, %rd430;
$L__BB0_76:
	add.s64 	%rd304, %rd428, 7;
	setp.eq.s64 	%p51, %rd304, %rd220;
	@%p51 bra 	$L__BB0_78;
	ld.global.u64 	%rd305, [%rd426+-32];
	ld.local.u64 	%rd306, [%rd425+24];
	mad.lo.s64 	%rd430, %rd306, %rd305, %rd430;
$L__BB0_78:
	add.s64 	%rd428, %rd428, 8;
	add.s64 	%rd427, %rd427, -8;
	add.s64 	%rd426, %rd426, -64;
	add.s64 	%rd425, %rd425, 64;
	setp.eq.s64 	%p52, %rd428, %rd410;
	@%p52 bra 	$L__BB0_79;
	bra.uni 	$L__BB0_62;
$L__BB0_79:
	setp.eq.s64 	%p53, %rd78, 0;
	@%p53 bra 	$L__BB0_100;
	and.b64  	%rd148, %rd219, 3;
	setp.lt.u64 	%p54, %rd78, 4;
	@%p54 bra 	$L__BB0_90;
	setp.eq.s64 	%p55, %rd410, %rd220;
	shl.b64 	%rd308, %rd410, 3;
	add.s64 	%rd149, %rd3, %rd308;
	xor.b64  	%rd309, %rd308, -8;
	add.s64 	%rd150, %rd6, %rd309;
	@%p55 bra 	$L__BB0_83;
	ld.global.u64 	%rd310, [%rd150];
	ld.local.u64 	%rd311, [%rd149];
	mad.lo.s64 	%rd430, %rd311, %rd310, %rd430;
$L__BB0_83:
	add.s64 	%rd312, %rd410, 1;
	setp.eq.s64 	%p56, %rd312, %rd220;
	@%p56 bra 	$L__BB0_85;
	ld.global.u64 	%rd313, [%rd150+-8];
	ld.local.u64 	%rd314, [%rd149+8];
	mad.lo.s64 	%rd430, %rd314, %rd313, %rd430;
$L__BB0_85:
	add.s64 	%rd315, %rd410, 2;
	setp.eq.s64 	%p57, %rd315, %rd220;
	@%p57 bra 	$L__BB0_87;
	ld.global.u64 	%rd316, [%rd150+-16];
	ld.local.u64 	%rd317, [%rd149+16];
	mad.lo.s64 	%rd430, %rd317, %rd316, %rd430;
$L__BB0_87:
	add.s64 	%rd318, %rd410, 3;
	setp.eq.s64 	%p58, %rd318, %rd220;
	@%p58 bra 	$L__BB0_89;
	ld.global.u64 	%rd319, [%rd150+-24];
	ld.local.u64 	%rd320, [%rd149+24];
	mad.lo.s64 	%rd430, %rd320, %rd319, %rd430;
$L__BB0_89:
	add.s64 	%rd410, %rd410, 4;
$L__BB0_90:
	setp.eq.s64 	%p59, %rd148, 0;
	@%p59 bra 	$L__BB0_100;
	setp.eq.s64 	%p60, %rd148, 1;
	@%p60 bra 	$L__BB0_97;
	setp.eq.s64 	%p61, %rd410, %rd220;
	shl.b64 	%rd322, %rd410, 3;
	add.s64 	%rd163, %rd3, %rd322;
	xor.b64  	%rd323, %rd322, -8;
	add.s64 	%rd164, %rd6, %rd323;
	@%p61 bra 	$L__BB0_94;
	ld.global.u64 	%rd324, [%rd164];
	ld.local.u64 	%rd325, [%rd163];
	mad.lo.s64 	%rd430, %rd325, %rd324, %rd430;
$L__BB0_94:
	add.s64 	%rd326, %rd410, 1;
	setp.eq.s64 	%p62, %rd326, %rd220;
	@%p62 bra 	$L__BB0_96;
	ld.global.u64 	%rd327, [%rd164+-8];
	ld.local.u64 	%rd328, [%rd163+8];
	mad.lo.s64 	%rd430, %rd328, %rd327, %rd430;
$L__BB0_96:
	add.s64 	%rd410, %rd410, 2;
$L__BB0_97:
	and.b64  	%rd329, %rd219, 1;
	setp.eq.b64 	%p63, %rd329, 1;
	not.pred 	%p64, %p63;
	@%p64 bra 	$L__BB0_100;
	setp.eq.s64 	%p65, %rd410, %rd220;
	@%p65 bra 	$L__BB0_100;
	shl.b64 	%rd330, %rd410, 3;
	xor.b64  	%rd331, %rd330, -8;
	add.s64 	%rd332, %rd6, %rd331;
	ld.global.u64 	%rd333, [%rd332];
	add.s64 	%rd334, %rd3, %rd330;
	ld.local.u64 	%rd335, [%rd334];
	mad.lo.s64 	%rd430, %rd335, %rd333, %rd430;
$L__BB0_100:
	cvta.to.global.u64 	%rd336, %rd217;
	shl.b64 	%rd337, %rd220, 3;
	add.s64 	%rd338, %rd336, %rd337;
	ld.global.u64 	%rd175, [%rd338];
	setp.lt.s64 	%p66, %rd175, 1;
	cvta.to.global.u64 	%rd339, %rd221;
	ld.global.f32 	%f1, [%rd339];
	mov.f32 	%f226, 0f00000000;
	@%p66 bra 	$L__BB0_112;
	xor.b64  	%rd342, %rd337, -8;
	add.s64 	%rd343, %rd6, %rd342;
	ld.global.u64 	%rd176, [%rd343];
	and.b64  	%rd177, %rd175, 7;
	setp.lt.u64 	%p67, %rd175, 8;
	mov.f32 	%f226, 0f00000000;
	mov.b64 	%rd440, 0;
	@%p67 bra 	$L__BB0_104;
	and.b64  	%rd440, %rd175, 9223372036854775800;
	shl.b64 	%rd344, %rd430, 2;
	add.s64 	%rd438, %rd1, %rd344;
	shl.b64 	%rd180, %rd176, 5;
	shl.b64 	%rd181, %rd176, 2;
	mov.f32 	%f226, 0f00000000;
	mov.u64 	%rd439, %rd440;
$L__BB0_103:
	.pragma "nounroll";
	ld.global.f32 	%f18, [%rd438];
	sub.f32 	%f19, %f18, %f1;
	fma.rn.f32 	%f20, %f19, 0f3BBB989D, 0f3F000000;
	cvt.sat.f32.f32 	%f21, %f20;
	mov.f32 	%f22, 0f4B400001;
	mov.f32 	%f23, 0f437C0000;
	fma.rm.f32 	%f24, %f21, %f23, %f22;
	add.f32 	%f25, %f24, 0fCB40007F;
	neg.f32 	%f26, %f25;
	fma.rn.f32 	%f27, %f19, 0f3FB8AA3B, %f26;
	fma.rn.f32 	%f28, %f19, 0f32A57060, %f27;
	mov.b32 	%r98, %f24;
	shl.b32 	%r99, %r98, 23;
	mov.b32 	%f29, %r99;
	ex2.approx.ftz.f32 	%f30, %f28;
	fma.rn.f32 	%f31, %f30, %f29, %f226;
	add.s64 	%rd345, %rd438, %rd181;
	ld.global.f32 	%f32, [%rd345];
	sub.f32 	%f33, %f32, %f1;
	fma.rn.f32 	%f34, %f33, 0f3BBB989D, 0f3F000000;
	cvt.sat.f32.f32 	%f35, %f34;
	fma.rm.f32 	%f36, %f35, %f23, %f22;
	add.f32 	%f37, %f36, 0fCB40007F;
	neg.f32 	%f38, %f37;
	fma.rn.f32 	%f39, %f33, 0f3FB8AA3B, %f38;
	fma.rn.f32 	%f40, %f33, 0f32A57060, %f39;
	mov.b32 	%r100, %f36;
	shl.b32 	%r101, %r100, 23;
	mov.b32 	%f41, %r101;
	ex2.approx.ftz.f32 	%f42, %f40;
	fma.rn.f32 	%f43, %f42, %f41, %f31;
	add.s64 	%rd346, %rd345, %rd181;
	ld.global.f32 	%f44, [%rd346];
	sub.f32 	%f45, %f44, %f1;
	fma.rn.f32 	%f46, %f45, 0f3BBB989D, 0f3F000000;
	cvt.sat.f32.f32 	%f47, %f46;
	fma.rm.f32 	%f48, %f47, %f23, %f22;
	add.f32 	%f49, %f48, 0fCB40007F;
	neg.f32 	%f50, %f49;
	fma.rn.f32 	%f51, %f45, 0f3FB8AA3B, %f50;
	fma.rn.f32 	%f52, %f45, 0f32A57060, %f51;
	mov.b32 	%r102, %f48;
	shl.b32 	%r103, %r102, 23;
	mov.b32 	%f53, %r103;
	ex2.approx.ftz.f32 	%f54, %f52;
	fma.rn.f32 	%f55, %f54, %f53, %f43;
	add.s64 	%rd347, %rd346, %rd181;
	ld.global.f32 	%f56, [%rd347];
	sub.f32 	%f57, %f56, %f1;
	fma.rn.f32 	%f58, %f57, 0f3BBB989D, 0f3F000000;
	cvt.sat.f32.f32 	%f59, %f58;
	fma.rm.f32 	%f60, %f59, %f23, %f22;
	add.f32 	%f61, %f60, 0fCB40007F;
	neg.f32 	%f62, %f61;
	fma.rn.f32 	%f63, %f57, 0f3FB8AA3B, %f62;
	fma.rn.f32 	%f64, %f57, 0f32A57060, %f63;
	mov.b32 	%r104, %f60;
	shl.b32 	%r105, %r104, 23;
	mov.b32 	%f65, %r105;
	ex2.approx.ftz.f32 	%f66, %f64;
	fma.rn.f32 	%f67, %f66, %f65, %f55;
	add.s64 	%rd348, %rd347, %rd181;
	ld.global.f32 	%f68, [%rd348];
	sub.f32 	%f69, %f68, %f1;
	fma.rn.f32 	%f70, %f69, 0f3BBB989D, 0f3F000000;
	cvt.sat.f32.f32 	%f71, %f70;
	fma.rm.f32 	%f72, %f71, %f23, %f22;
	add.f32 	%f73, %f72, 0fCB40007F;
	neg.f32 	%f74, %f73;
	fma.rn.f32 	%f75, %f69, 0f3FB8AA3B, %f74;
	fma.rn.f32 	%f76, %f69, 0f32A57060, %f75;
	mov.b32 	%r106, %f72;
	shl.b32 	%r107, %r106, 23;
	mov.b32 	%f77, %r107;
	ex2.approx.ftz.f32 	%f78, %f76;
	fma.rn.f32 	%f79, %f78, %f77, %f67;
	add.s64 	%rd349, %rd348, %rd181;
	ld.global.f32 	%f80, [%rd349];
	sub.f32 	%f81, %f80, %f1;
	fma.rn.f32 	%f82, %f81, 0f3BBB989D, 0f3F000000;
	cvt.sat.f32.f32 	%f83, %f82;
	fma.rm.f32 	%f84, %f83, %f23, %f22;
	add.f32 	%f85, %f84, 0fCB40007F;
	neg.f32 	%f86, %f85;
	fma.rn.f32 	%f87, %f81, 0f3FB8AA3B, %f86;
	fma.rn.f32 	%f88, %f81, 0f32A57060, %f87;
	mov.b32 	%r108, %f84;
	shl.b32 	%r109, %r108, 23;
	mov.b32 	%f89, %r109;
	ex2.approx.ftz.f32 	%f90, %f88;
	fma.rn.f32 	%f91, %f90, %f89, %f79;
	add.s64 	%rd350, %rd349, %rd181;
	ld.global.f32 	%f92, [%rd350];
	sub.f32 	%f93, %f92, %f1;
	fma.rn.f32 	%f94, %f93, 0f3BBB989D, 0f3F000000;
	cvt.sat.f32.f32 	%f95, %f94;
	fma.rm.f32 	%f96, %f95, %f23, %f22;
	add.f32 	%f97, %f96, 0fCB40007F;
	neg.f32 	%f98, %f97;
	fma.rn.f32 	%f99, %f93, 0f3FB8AA3B, %f98;
	fma.rn.f32 	%f100, %f93, 0f32A57060, %f99;
	mov.b32 	%r110, %f96;
	shl.b32 	%r111, %r110, 23;
	mov.b32 	%f101, %r111;
	ex2.approx.ftz.f32 	%f102, %f100;
	fma.rn.f32 	%f103, %f102, %f101, %f91;
	add.s64 	%rd351, %rd350, %rd181;
	ld.global.f32 	%f104, [%rd351];
	sub.f32 	%f105, %f104, %f1;
	fma.rn.f32 	%f106, %f105, 0f3BBB989D, 0f3F000000;
	cvt.sat.f32.f32 	%f107, %f106;
	fma.rm.f32 	%f108, %f107, %f23, %f22;
	add.f32 	%f109, %f108, 0fCB40007F;
	neg.f32 	%f110, %f109;
	fma.rn.f32 	%f111, %f105, 0f3FB8AA3B, %f110;
	fma.rn.f32 	%f112, %f105, 0f32A57060, %f111;
	mov.b32 	%r112, %f108;
	shl.b32 	%r113, %r112, 23;
	mov.b32 	%f113, %r113;
	ex2.approx.ftz.f32 	%f114, %f112;
	fma.rn.f32 	%f226, %f114, %f113, %f103;
	add.s64 	%rd439, %rd439, -8;
	add.s64 	%rd438, %rd438, %rd180;
	setp.ne.s64 	%p68, %rd439, 0;
	@%p68 bra 	$L__BB0_103;
$L__BB0_104:
	setp.eq.s64 	%p69, %rd177, 0;
	@%p69 bra 	$L__BB0_112;
	and.b64  	%rd212, %rd175, 3;
	setp.lt.u64 	%p70, %rd177, 4;
	@%p70 bra 	$L__BB0_107;
	mad.lo.s64 	%rd352, %rd176, %rd440, %rd430;
	shl.b64 	%rd353, %rd352, 2;
	add.s64 	%rd354, %rd1, %rd353;
	ld.global.f32 	%f116, [%rd354];
	sub.f32 	%f117, %f116, %f1;
	fma.rn.f32 	%f118, %f117, 0f3BBB989D, 0f3F000000;
	cvt.sat.f32.f32 	%f119, %f118;
	mov.f32 	%f120, 0f4B400001;
	mov.f32 	%f121, 0f437C0000;
	fma.rm.f32 	%f122, %f119, %f121, %f120;
	add.f32 	%f123, %f122, 0fCB40007F;
	neg.f32 	%f124, %f123;
	fma.rn.f32 	%f125, %f117, 0f3FB8AA3B, %f124;
	fma.rn.f32 	%f126, %f117, 0f32A57060, %f125;
	mov.b32 	%r114, %f122;
	shl.b32 	%r115, %r114, 23;
	mov.b32 	%f127, %r115;
	ex2.approx.ftz.f32 	%f128, %f126;
	fma.rn.f32 	%f129, %f128, %f127, %f226;
	shl.b64 	%rd355, %rd176, 2;
	add.s64 	%rd356, %rd354, %rd355;
	ld.global.f32 	%f130, [%rd356];
	sub.f32 	%f131, %f130, %f1;
	fma.rn.f32 	%f132, %f131, 0f3BBB989D, 0f3F000000;
	cvt.sat.f32.f32 	%f133, %f132;
	fma.rm.f32 	%f134, %f133, %f121, %f120;
	add.f32 	%f135, %f134, 0fCB40007F;
	neg.f32 	%f136, %f135;
	fma.rn.f32 	%f137, %f131, 0f3FB8AA3B, %f136;
	fma.rn.f32 	%f138, %f131, 0f32A57060, %f137;
	mov.b32 	%r116, %f134;
	shl.b32 	%r117, %r116, 23;
	mov.b32 	%f139, %r117;
	ex2.approx.ftz.f32 	%f140, %f138;
	fma.rn.f32 	%f141, %f140, %f139, %f129;
	add.s64 	%rd357, %rd356, %rd355;
	ld.global.f32 	%f142, [%rd357];
	sub.f32 	%f143, %f142, %f1;
	fma.rn.f32 	%f144, %f143, 0f3BBB989D, 0f3F000000;
	cvt.sat.f32.f32 	%f145, %f144;
	fma.rm.f32 	%f146, %f145, %f121, %f120;
	add.f32 	%f147, %f146, 0fCB40007F;
	neg.f32 	%f148, %f147;
	fma.rn.f32 	%f149, %f143, 0f3FB8AA3B, %f148;
	fma.rn.f32 	%f150, %f143, 0f32A57060, %f149;
	mov.b32 	%r118, %f146;
	shl.b32 	%r119, %r118, 23;
	mov.b32 	%f151, %r119;
	ex2.approx.ftz.f32 	%f152, %f150;
	fma.rn.f32 	%f153, %f152, %f151, %f141;
	add.s64 	%rd358, %rd357, %rd355;
	ld.global.f32 	%f154, [%rd358];
	sub.f32 	%f155, %f154, %f1;
	fma.rn.f32 	%f156, %f155, 0f3BBB989D, 0f3F000000;
	cvt.sat.f32.f32 	%f157, %f156;
	fma.rm.f32 	%f158, %f157, %f121, %f120;
	add.f32 	%f159, %f158, 0fCB40007F;
	neg.f32 	%f160, %f159;
	fma.rn.f32 	%f161, %f155, 0f3FB8AA3B, %f160;
	fma.rn.f32 	%f162, %f155, 0f32A57060, %f161;
	mov.b32 	%r120, %f158;
	shl.b32 	%r121, %r120, 23;
	mov.b32 	%f163, %r121;
	ex2.approx.ftz.f32 	%f164, %f162;
	fma.rn.f32 	%f226, %f164, %f163, %f153;
	add.s64 	%rd440, %rd440, 4;
$L__BB0_107:
	setp.eq.s64 	%p71, %rd212, 0;
	@%p71 bra 	$L__BB0_112;
	setp.eq.s64 	%p72, %rd212, 1;
	@%p72 bra 	$L__BB0_110;
	mad.lo.s64 	%rd359, %rd176, %rd440, %rd430;
	shl.b64 	%rd360, %rd359, 2;
	add.s64 	%rd361, %rd1, %rd360;
	ld.global.f32 	%f166, [%rd361];
	sub.f32 	%f167, %f166, %f1;
	fma.rn.f32 	%f168, %f167, 0f3BBB989D, 0f3F000000;
	cvt.sat.f32.f32 	%f169, %f168;
	mov.f32 	%f170, 0f4B400001;
	mov.f32 	%f171, 0f437C0000;
	fma.rm.f32 	%f172, %f169, %f171, %f170;
	add.f32 	%f173, %f172, 0fCB40007F;
	neg.f32 	%f174, %f173;
	fma.rn.f32 	%f175, %f167, 0f3FB8AA3B, %f174;
	fma.rn.f32 	%f176, %f167, 0f32A57060, %f175;
	mov.b32 	%r122, %f172;
	shl.b32 	%r123, %r122, 23;
	mov.b32 	%f177, %r123;
	ex2.approx.ftz.f32 	%f178, %f176;
	fma.rn.f32 	%f179, %f178, %f177, %f226;
	shl.b64 	%rd362, %rd176, 2;
	add.s64 	%rd363, %rd361, %rd362;
	ld.global.f32 	%f180, [%rd363];
	sub.f32 	%f181, %f180, %f1;
	fma.rn.f32 	%f182, %f181, 0f3BBB989D, 0f3F000000;
	cvt.sat.f32.f32 	%f183, %f182;
	fma.rm.f32 	%f184, %f183, %f171, %f170;
	add.f32 	%f185, %f184, 0fCB40007F;
	neg.f32 	%f186, %f185;
	fma.rn.f32 	%f187, %f181, 0f3FB8AA3B, %f186;
	fma.rn.f32 	%f188, %f181, 0f32A57060, %f187;
	mov.b32 	%r124, %f184;
	shl.b32 	%r125, %r124, 23;
	mov.b32 	%f189, %r125;
	ex2.approx.ftz.f32 	%f190, %f188;
	fma.rn.f32 	%f226, %f190, %f189, %f179;
	add.s64 	%rd440, %rd440, 2;
$L__BB0_110:
	and.b64  	%rd364, %rd175, 1;
	setp.eq.b64 	%p73, %rd364, 1;
	not.pred 	%p74, %p73;
	@%p74 bra 	$L__BB0_112;
	mad.lo.s64 	%rd365, %rd176, %rd440, %rd430;
	shl.b64 	%rd366, %rd365, 2;
	add.s64 	%rd367, %rd1, %rd366;
	ld.global.f32 	%f191, [%rd367];
	sub.f32 	%f192, %f191, %f1;
	fma.rn.f32 	%f193, %f192, 0f3BBB989D, 0f3F000000;
	cvt.sat.f32.f32 	%f194, %f193;
	mov.f32 	%f195, 0f4B400001;
	mov.f32 	%f196, 0f437C0000;
	fma.rm.f32 	%f197, %f194, %f196, %f195;
	add.f32 	%f198, %f197, 0fCB40007F;
	neg.f32 	%f199, %f198;
	fma.rn.f32 	%f200, %f192, 0f3FB8AA3B, %f199;
	fma.rn.f32 	%f201, %f192, 0f32A57060, %f200;
	mov.b32 	%r126, %f197;
	shl.b32 	%r127, %r126, 23;
	mov.b32 	%f202, %r127;
	ex2.approx.ftz.f32 	%f203, %f201;
	fma.rn.f32 	%f226, %f203, %f202, %f226;
$L__BB0_112:
	shl.b64 	%rd368, %rd4, 2;
	add.s64 	%rd369, %rd1, %rd368;
	ld.global.f32 	%f204, [%rd369];
	sub.f32 	%f205, %f204, %f1;
	fma.rn.f32 	%f206, %f205, 0f3BBB989D, 0f3F000000;
	cvt.sat.f32.f32 	%f207, %f206;
	mov.f32 	%f208, 0f4B400001;
	mov.f32 	%f209, 0f437C0000;
	fma.rm.f32 	%f210, %f207, %f209, %f208;
	add.f32 	%f211, %f210, 0fCB40007F;
	neg.f32 	%f212, %f211;
	fma.rn.f32 	%f213, %f205, 0f3FB8AA3B, %f212;
	fma.rn.f32 	%f214, %f205, 0f32A57060, %f213;
	mov.b32 	%r128, %f210;
	shl.b32 	%r129, %r128, 23;
	mov.b32 	%f215, %r129;
	ex2.approx.ftz.f32 	%f216, %f214;
	mul.f32 	%f217, %f216, %f215;
	div.rn.f32 	%f218, %f217, %f226;
	cvta.to.global.u64 	%rd370, %rd218;
	add.s64 	%rd371, %rd370, %rd368;
	st.global.f32 	[%rd371], %f218;
$L__BB0_113:
	ret;
$L__BB0_114:
	rem.s64 	%rd393, %rd4, %rd85;
$L__BB0_115:
	ld.global.u64 	%rd89, [%rd391+16];
	and.b64  	%rd237, %rd89, -4294967296;
	setp.ne.s64 	%p6, %rd237, 0;
	@%p6 bra 	$L__BB0_117;
	cvt.u32.u64 	%r11, %rd89;
	cvt.u32.u64 	%r12, %rd393;
	div.u32 	%r13, %r12, %r11;
	cvt.u64.u32 	%rd394, %r13;
	bra.uni 	$L__BB0_118;
$L__BB0_117:
	div.s64 	%rd394, %rd393, %rd89;
$L__BB0_118:
	st.local.u64 	[%rd390+-24], %rd394;
	and.b64  	%rd238, %rd89, -4294967296;
	setp.ne.s64 	%p7, %rd238, 0;
	@%p7 bra 	$L__BB0_120;
	cvt.u32.u64 	%r14, %rd89;
	rem.u32 	%r16, %r9, %r14;
	cvt.u64.u32 	%rd395, %r16;
	bra.uni 	$L__BB0_121;
$L__BB0_120:
	rem.s64 	%rd395, %rd4, %rd89;
$L__BB0_121:
	ld.global.u64 	%rd96, [%rd391+8];
	and.b64  	%rd239, %rd96, -4294967296;
	setp.ne.s64 	%p8, %rd239, 0;
	@%p8 bra 	$L__BB0_123;
	cvt.u32.u64 	%r17, %rd96;
	cvt.u32.u64 	%r18, %rd395;
	div.u32 	%r19, %r18, %r17;
	cvt.u64.u32 	%rd396, %r19;
	bra.uni 	$L__BB0_124;
$L__BB0_123:
	div.s64 	%rd396, %rd395, %rd96;
$L__BB0_124:
	and.b64  	%rd240, %rd96, -4294967296;
	setp.ne.s64 	%p9, %rd240, 0;
	@%p9 bra 	$L__BB0_126;
	cvt.u32.u64 	%r20, %rd96;
	rem.u32 	%r22, %r9, %r20;
	cvt.u64.u32 	%rd397, %r22;
	bra.uni 	$L__BB0_127;
$L__BB0_126:
	rem.s64 	%rd397, %rd4, %rd96;
$L__BB0_127:
	ld.global.u64 	%rd103, [%rd391];
	and.b64  	%rd241, %rd103, -4294967296;
	setp.ne.s64 	%p10, %rd241, 0;
	@%p10 bra 	$L__BB0_129;
	cvt.u32.u64 	%r23, %rd103;
	cvt.u32.u64 	%r24, %rd397;
	div.u32 	%r25, %r24, %r23;
	cvt.u64.u32 	%rd398, %r25;
	bra.uni 	$L__BB0_130;
$L__BB0_129:
	div.s64 	%rd398, %rd397, %rd103;
$L__BB0_130:
	st.local.v2.u64 	[%rd390+-16], {%rd396, %rd398};
	and.b64  	%rd242, %rd103, -4294967296;
	setp.ne.s64 	%p11, %rd242, 0;
	@%p11 bra 	$L__BB0_132;
	cvt.u32.u64 	%r26, %rd103;
	rem.u32 	%r28, %r9, %r26;
	cvt.u64.u32 	%rd399, %r28;
	bra.uni 	$L__BB0_133;
$L__BB0_132:
	rem.s64 	%rd399, %rd4, %rd103;
$L__BB0_133:
	ld.global.u64 	%rd110, [%rd391+-8];
	and.b64  	%rd243, %rd110, -4294967296;
	setp.ne.s64 	%p12, %rd243, 0;
	@%p12 bra 	$L__BB0_135;
	cvt.u32.u64 	%r29, %rd110;
	cvt.u32.u64 	%r30, %rd399;
	div.u32 	%r31, %r30, %r29;
	cvt.u64.u32 	%rd400, %r31;
	bra.uni 	$L__BB0_136;
$L__BB0_135:
	div.s64 	%rd400, %rd399, %rd110;
$L__BB0_136:
	and.b64  	%rd244, %rd110, -4294967296;
	setp.ne.s64 	%p13, %rd244, 0;
	@%p13 bra 	$L__BB0_138;
	cvt.u32.u64 	%r32, %rd110;
	rem.u32 	%r34, %r9, %r32;
	cvt.u64.u32 	%rd401, %r34;
	bra.uni 	$L__BB0_139;
$L__BB0_138:
	rem.s64 	%rd401, %rd4, %rd110;
$L__BB0_139:
	ld.global.u64 	%rd117, [%rd391+-16];
	and.b64  	%rd245, %rd117, -4294967296;
	setp.ne.s64 	%p14, %rd245, 0;
	@%p14 bra 	$L__BB0_141;
	cvt.u32.u64 	%r35, %rd117;
	cvt.u32.u64 	%r36, %rd401;
	div.u32 	%r37, %r36, %r35;
	cvt.u64.u32 	%rd402, %r37;
	bra.uni 	$L__BB0_142;
$L__BB0_141:
	div.s64 	%rd402, %rd401, %rd117;
$L__BB0_142:
	st.local.v2.u64 	[%rd390], {%rd400, %rd402};
	and.b64  	%rd246, %rd117, -4294967296;
	setp.ne.s64 	%p15, %rd246, 0;
	@%p15 bra 	$L__BB0_144;
	cvt.u32.u64 	%r38, %rd117;
	rem.u32 	%r40, %r9, %r38;
	cvt.u64.u32 	%rd403, %r40;
	bra.uni 	$L__BB0_145;
$L__BB0_144:
	rem.s64 	%rd403, %rd4, %rd117;
$L__BB0_145:
	ld.global.u64 	%rd124, [%rd391+-24];
	and.b64  	%rd247, %rd124, -4294967296;
	setp.ne.s64 	%p16, %rd247, 0;
	@%p16 bra 	$L__BB0_147;
	cvt.u32.u64 	%r41, %rd124;
	cvt.u32.u64 	%r42, %rd403;
	div.u32 	%r43, %r42, %r41;
	cvt.u64.u32 	%rd404, %r43;
	bra.uni 	$L__BB0_148;
$L__BB0_147:
	div.s64 	%rd404, %rd403, %rd124;
$L__BB0_148:
	and.b64  	%rd248, %rd124, -4294967296;
	setp.ne.s64 	%p17, %rd248, 0;
	@%p17 bra 	$L__BB0_150;
	cvt.u32.u64 	%r44, %rd124;
	rem.u32 	%r46, %r9, %r44;
	cvt.u64.u32 	%rd405, %r46;
	bra.uni 	$L__BB0_151;
$L__BB0_150:
	rem.s64 	%rd405, %rd4, %rd124;
$L__BB0_151:
	ld.global.u64 	%rd131, [%rd391+-32];
	and.b64  	%rd249, %rd131, -4294967296;
	setp.ne.s64 	%p18, %rd249, 0;
	@%p18 bra 	$L__BB0_153;
	cvt.u32.u64 	%r47, %rd131;
	cvt.u32.u64 	%r48, %rd405;
	div.u32 	%r49, %r48, %r47;
	cvt.u64.u32 	%rd406, %r49;
	bra.uni 	$L__BB0_154;
$L__BB0_153:
	div.s64 	%rd406, %rd405, %rd131;
$L__BB0_154:
	st.local.v2.u64 	[%rd390+16], {%rd404, %rd406};
	and.b64  	%rd250, %rd131, -4294967296;
	setp.ne.s64 	%p19, %rd250, 0;
	@%p19 bra 	$L__BB0_156;
	cvt.u32.u64 	%r50, %rd131;
	rem.u32 	%r52, %r9, %r50;
	cvt.u64.u32 	%rd407, %r52;
	bra.uni 	$L__BB0_157;
$L__BB0_156:
	rem.s64 	%rd407, %rd4, %rd131;
$L__BB0_157:
	ld.global.u64 	%rd138, [%rd391+-40];
	and.b64  	%rd251, %rd138, -4294967296;
	setp.ne.s64 	%p20, %rd251, 0;
	@%p20 bra 	$L__BB0_159;
	cvt.u32.u64 	%r53, %rd138;
	cvt.u32.u64 	%r54, %rd407;
	div.u32 	%r55, %r54, %r53;
	cvt.u64.u32 	%rd408, %r55;
	bra.uni 	$L__BB0_160;
$L__BB0_159:
	div.s64 	%rd408, %rd407, %rd138;
$L__BB0_160:
	st.local.u64 	[%rd390+32], %rd408;
	add.s64 	%rd392, %rd392, 8;
	add.s64 	%rd252, %rd11, %rd392;
	add.s64 	%rd391, %rd391, -64;
	add.s64 	%rd390, %rd390, 64;
	setp.eq.s64 	%p21, %rd252, 1;
	@%p21 bra 	$L__BB0_9;
	bra.uni 	$L__BB0_7;

}
	// .globl	_Z15tensorGetMaxValPfS_l
.visible .entry _Z15tensorGetMaxValPfS_l(
	.param .u64 .ptr .align 1 _Z15tensorGetMaxValPfS_l_param_0,
	.param .u64 .ptr .align 1 _Z15tensorGetMaxValPfS_l_param_1,
	.param .u64 _Z15tensorGetMaxValPfS_l_param_2
)
{
	.reg .pred 	%p<3>;
	.reg .b32 	%r<7>;
	.reg .b32 	%f<3>;
	.reg .b64 	%rd<9>;

	ld.param.u64 	%rd3, [_Z15tensorGetMaxValPfS_l_param_0];
	ld.param.u64 	%rd4, [_Z15tensorGetMaxValPfS_l_param_1];
	ld.param.u64 	%rd5, [_Z15tensorGetMaxValPfS_l_param_2];
	cvta.to.global.u64 	%rd1, %rd4;
	mov.u32 	%r1, %ntid.x;
	mov.u32 	%r2, %ctaid.x;
	mov.u32 	%r3, %tid.x;
	mad.lo.s32 	%r4, %r1, %r2, %r3;
	cvt.u64.u32 	%rd2, %r4;
	setp.le.s64 	%p1, %rd5, %rd2;
	@%p1 bra 	$L__BB1_3;
	cvta.to.global.u64 	%rd6, %rd3;
	shl.b64 	%rd7, %rd2, 2;
	add.s64 	%rd8, %rd6, %rd7;
	ld.global.f32 	%f1, [%rd8];
	ld.global.f32 	%f2, [%rd1];
	setp.leu.f32 	%p2, %f1, %f2;
	@%p2 bra 	$L__BB1_3;
	mov.b32 	%r5, %f1;
	atom.global.exch.b32 	%r6, [%rd1], %r5;
$L__BB1_3:
	ret;

}


// ===== COMPILED SASS (sm_100) =====

	.target	sm_100

	.elftype	@"ET_EXEC"


//--------------------- .note.nv.tkinfo           --------------------------
	.section	.note.nv.tkinfo,"",@"SHT_NOTE"
	.sectionflags	@"SHF_NOTE_NV_TKINFO"
	.tkinfo
        /*0018*/ 	.word	0x00000002
        /*0030*/ 	.string	""
        /*0030*/ 	.string	"ptxas"
        /*0030*/ 	.string	"Cuda compilation tools, release 13.0, V13.0.88"
        /*0030*/ 	.string	"Build cuda_13.0.r13.0/compiler.36424714_0"
        /*0030*/ 	.string	"-arch sm_100 -m 64 "



//--------------------- .note.nv.cuinfo           --------------------------
	.section	.note.nv.cuinfo,"",@"SHT_NOTE"
	.sectionflags	@"SHF_NOTE_NV_CUINFO"
        /*0018*/ 	.short	0x0002
        /*001a*/ 	.short	0x0064
        /*001c*/ 	.short	0x0082
	.zero		2


//--------------------- .nv.info                  --------------------------
	.section	.nv.info,"",@"SHT_CUDA_INFO"
	.align	4


	//----- nvinfo : EIATTR_REGCOUNT
	.align		4
        /*0000*/ 	.byte	0x04, 0x2f
        /*0002*/ 	.short	(.L_1 - .L_0)
	.align		4
.L_0:
        /*0004*/ 	.word	index@(_Z13tensorSoftmaxPfPlS_S0_llS_l)
        /*0008*/ 	.word	0x00000020


	//----- nvinfo : EIATTR_FRAME_SIZE
	.align		4
.L_1:
        /*000c*/ 	.byte	0x04, 0x11
        /*000e*/ 	.short	(.L_3 - .L_2)
	.align		4
.L_2:
        /*0010*/ 	.word	index@($__internal_2_$__cuda_sm3x_div_rn_noftz_f32_slowpath)
        /*0014*/ 	.word	0x00000020


	//----- nvinfo : EIATTR_FRAME_SIZE
	.align		4
.L_3:
        /*0018*/ 	.byte	0x04, 0x11
        /*001a*/ 	.short	(.L_5 - .L_4)
	.align		4
.L_4:
        /*001c*/ 	.word	index@($__internal_1_$__cuda_sm20_rem_s64)
        /*0020*/ 	.word	0x00000020


	//----- nvinfo : EIATTR_FRAME_SIZE
	.align		4
.L_5:
        /*0024*/ 	.byte	0x04, 0x11
        /*0026*/ 	.short	(.L_7 - .L_6)
	.align		4
.L_6:
        /*0028*/ 	.word	index@($__internal_0_$__cuda_sm20_div_s64)
        /*002c*/ 	.word	0x00000020


	//----- nvinfo : EIATTR_FRAME_SIZE
	.align		4
.L_7:
        /*0030*/ 	.byte	0x04, 0x11
        /*0032*/ 	.short	(.L_9 - .L_8)
	.align		4
.L_8:
        /*0034*/ 	.word	index@(_Z13tensorSoftmaxPfPlS_S0_llS_l)
        /*0038*/ 	.word	0x00000020


	//----- nvinfo : EIATTR_REGCOUNT
	.align		4
.L_9:
        /*003c*/ 	.byte	0x04, 0x2f
        /*003e*/ 	.short	(.L_11 - .L_10)
	.align		4
.L_10:
        /*0040*/ 	.word	index@(_Z15tensorGetMaxValPfS_l)
        /*0044*/ 	.word	0x00000008


	//----- nvinfo : EIATTR_FRAME_SIZE
	.align		4
.L_11:
        /*0048*/ 	.byte	0x04, 0x11
        /*004a*/ 	.short	(.L_13 - .L_12)
	.align		4
.L_12:
        /*004c*/ 	.word	index@(_Z15tensorGetMaxValPfS_l)
        /*0050*/ 	.word	0x00000000


	//----- nvinfo : EIATTR_MIN_STACK_SIZE
	.align		4
.L_13:
        /*0054*/ 	.byte	0x04, 0x12
        /*0056*/ 	.short	(.L_15 - .L_14)
	.align		4
.L_14:
        /*0058*/ 	.word	index@(_Z15tensorGetMaxValPfS_l)
        /*005c*/ 	.word	0x00000000


	//----- nvinfo : EIATTR_MIN_STACK_SIZE
	.align		4
.L_15:
        /*0060*/ 	.byte	0x04, 0x12
        /*0062*/ 	.short	(.L_17 - .L_16)
	.align		4
.L_16:
        /*0064*/ 	.word	index@(_Z13tensorSoftmaxPfPlS_S0_llS_l)
        /*0068*/ 	.word	0x00000020
.L_17:


//--------------------- .nv.compat                --------------------------
	.section	.nv.compat,"",@"SHT_CUDA_COMPAT_INFO"
	.align	4
        /*0000*/ 	.byte	0x02, 0x09, 0x00, 0x00, 0x02, 0x02, 0x01, 0x00, 0x02, 0x05, 0x05, 0x00, 0x03, 0x07, 0x01, 0x01
        /*0010*/ 	.byte	0x02, 0x03, 0x00, 0x00, 0x02, 0x06, 0x01, 0x00, 0x04, 0x0b, 0x08, 0x00, 0x01, 0x00, 0x00, 0x00
        /*0020*/ 	.byte	0x00, 0x00, 0x00, 0x00


//--------------------- .nv.info._Z15tensorGetMaxValPfS_l --------------------------
	.section	.nv.info._Z15tensorGetMaxValPfS_l,"",@"SHT_CUDA_INFO"
	.sectionflags	@""
	.align	4


	//----- nvinfo : EIATTR_CUDA_API_VERSION
	.align		4
        /*0000*/ 	.byte	0x04, 0x37
        /*0002*/ 	.short	(.L_19 - .L_18)
.L_18:
        /*0004*/ 	.word	0x00000082


	//----- nvinfo : EIATTR_KPARAM_INFO
	.align		4
.L_19:
        /*0008*/ 	.byte	0x04, 0x17
        /*000a*/ 	.short	(.L_21 - .L_20)
.L_20:
        /*000c*/ 	.word	0x00000000
        /*0010*/ 	.short	0x0002
        /*0012*/ 	.short	0x0010
        /*0014*/ 	.byte	0x00, 0xf0, 0x21, 0x00


	//----- nvinfo : EIATTR_KPARAM_INFO
	.align		4
.L_21:
        /*0018*/ 	.byte	0x04, 0x17
        /*001a*/ 	.short	(.L_23 - .L_22)
.L_22:
        /*001c*/ 	.word	0x00000000
        /*0020*/ 	.short	0x0001
        /*0022*/ 	.short	0x0008
        /*0024*/ 	.byte	0x00, 0xf5, 0x21, 0x00


	//----- nvinfo : EIATTR_KPARAM_INFO
	.align		4
.L_23:
        /*0028*/ 	.byte	0x04, 0x17
        /*002a*/ 	.short	(.L_25 - .L_24)
.L_24:
        /*002c*/ 	.word	0x00000000
        /*0030*/ 	.short	0x0000
        /*0032*/ 	.short	0x0000
        /*0034*/ 	.byte	0x00, 0xf5, 0x21, 0x00


	//----- nvinfo : EIATTR_SPARSE_MMA_MASK
	.align		4
.L_25:
        /*0038*/ 	.byte	0x03, 0x50
        /*003a*/ 	.short	0x0000


	//----- nvinfo : EIATTR_MAXREG_COUNT
	.align		4
        /*003c*/ 	.byte	0x03, 0x1b
        /*003e*/ 	.short	0x00ff


	//----- nvinfo : EIATTR_MERCURY_ISA_VERSION
	.align		4
        /*0040*/ 	.byte	0x03, 0x5f
        /*0042*/ 	.short	0x0101


	//----- nvinfo : EIATTR_VRC_CTA_INIT_COUNT
	.align		4
        /*0044*/ 	.byte	0x02, 0x4a
	.zero		1
	.zero		1


	//----- nvinfo : EIATTR_EXIT_INSTR_OFFSETS
	.align		4
        /*0048*/ 	.byte	0x04, 0x1c
        /*004a*/ 	.short	(.L_27 - .L_26)


	//   ....[0]....
.L_26:
        /*004c*/ 	.word	0x00000080


	//   ....[1]....
        /*0050*/ 	.word	0x00000110


	//   ....[2]....
        /*0054*/ 	.word	0x00000130


	//----- nvinfo : EIATTR_CBANK_PARAM_SIZE
	.align		4
.L_27:
        /*0058*/ 	.byte	0x03, 0x19
        /*005a*/ 	.short	0x0018


	//----- nvinfo : EIATTR_PARAM_CBANK
	.align		4
        /*005c*/ 	.byte	0x04, 0x0a
        /*005e*/ 	.short	(.L_29 - .L_28)
	.align		4
.L_28:
        /*0060*/ 	.word	index@(.nv.constant0._Z15tensorGetMaxValPfS_l)
        /*0064*/ 	.short	0x0380
        /*0066*/ 	.short	0x0018


	//----- nvinfo : EIATTR_SW_WAR
	.align		4
.L_29:
        /*0068*/ 	.byte	0x04, 0x36
        /*006a*/ 	.short	(.L_31 - .L_30)
.L_30:
        /*006c*/ 	.word	0x00000008
.L_31:


//--------------------- .nv.info._Z13tensorSoftmaxPfPlS_S0_llS_l --------------------------
	.section	.nv.info._Z13tensorSoftmaxPfPlS_S0_llS_l,"",@"SHT_CUDA_INFO"
	.sectionflags	@""
	.align	4


	//----- nvinfo : EIATTR_CUDA_API_VERSION
	.align		4
        /*0000*/ 	.byte	0x04, 0x37
        /*0002*/ 	.short	(.L_33 - .L_32)
.L_32:
        /*0004*/ 	.word	0x00000082


	//----- nvinfo : EIATTR_KPARAM_INFO
	.align		4
.L_33:
        /*0008*/ 	.byte	0x04, 0x17
        /*000a*/ 	.short	(.L_35 - .L_34)
.L_34:
        /*000c*/ 	.word	0x00000000
        /*0010*/ 	.short	0x0007
        /*0012*/ 	.short	0x0038
        /*0014*/ 	.byte	0x00, 0xf0, 0x21, 0x00


	//----- nvinfo : EIATTR_KPARAM_INFO
	.align		4
.L_35:
        /*0018*/ 	.byte	0x04, 0x17
        /*001a*/ 	.short	(.L_37 - .L_36)
.L_36:
        /*001c*/ 	.word	0x00000000
        /*0020*/ 	.short	0x0006
        /*0022*/ 	.short	0x0030
        /*0024*/ 	.byte	0x00, 0xf5, 0x21, 0x00


	//----- nvinfo : EIATTR_KPARAM_INFO
	.align		4
.L_37:
        /*0028*/ 	.byte	0x04, 0x17
        /*002a*/ 	.short	(.L_39 - .L_38)
.L_38:
        /*002c*/ 	.word	0x00000000
        /*0030*/ 	.short	0x0005
        /*0032*/ 	.short	0x0028
        /*0034*/ 	.byte	0x00, 0xf0, 0x21, 0x00


	//----- nvinfo : EIATTR_KPARAM_INFO
	.align		4
.L_39:
        /*0038*/ 	.byte	0x04, 0x17
        /*003a*/ 	.short	(.L_41 - .L_40)
.L_40:
        /*003c*/ 	.word	0x00000000
        /*0040*/ 	.short	0x0004
        /*0042*/ 	.short	0x0020
        /*0044*/ 	.byte	0x00, 0xf0, 0x21, 0x00


	//----- nvinfo : EIATTR_KPARAM_INFO
	.align		4
.L_41:
        /*0048*/ 	.byte	0x04, 0x17
        /*004a*/ 	.short	(.L_43 - .L_42)
.L_42:
        /*004c*/ 	.word	0x00000000
        /*0050*/ 	.short	0x0003
        /*0052*/ 	.short	0x0018
        /*0054*/ 	.byte	0x00, 0xf5, 0x21, 0x00


	//----- nvinfo : EIATTR_KPARAM_INFO
	.align		4
.L_43:
        /*0058*/ 	.byte	0x04, 0x17
        /*005a*/ 	.short	(.L_45 - .L_44)
.L_44:
        /*005c*/ 	.word	0x00000000
        /*0060*/ 	.short	0x0002
        /*0062*/ 	.short	0x0010
        /*0064*/ 	.byte	0x00, 0xf5, 0x21, 0x00


	//----- nvinfo : EIATTR_KPARAM_INFO
	.align		4
.L_45:
        /*0068*/ 	.byte	0x04, 0x17
        /*006a*/ 	.short	(.L_47 - .L_46)
.L_46:
        /*006c*/ 	.word	0x00000000
        /*0070*/ 	.short	0x0001
        /*0072*/ 	.short	0x0008
        /*0074*/ 	.byte	0x00, 0xf5, 0x21, 0x00


	//----- nvinfo : EIATTR_KPARAM_INFO
	.align		4
.L_47:
        /*0078*/ 	.byte	0x04, 0x17
        /*007a*/ 	.short	(.L_49 - .L_48)
.L_48:
        /*007c*/ 	.word	0x00000000
        /*0080*/ 	.short	0x0000
        /*0082*/ 	.short	0x0000
        /*0084*/ 	.byte	0x00, 0xf5, 0x21, 0x00


	//----- nvinfo : EIATTR_SPARSE_MMA_MASK
	.align		4
.L_49:
        /*0088*/ 	.byte	0x03, 0x50
        /*008a*/ 	.short	0x0000


	//----- nvinfo : EIATTR_MAXREG_COUNT
	.align		4
        /*008c*/ 	.byte	0x03, 0x1b
        /*008e*/ 	.short	0x00ff


	//----- nvinfo : EIATTR_MERCURY_ISA_VERSION
	.align		4
        /*0090*/ 	.byte	0x03, 0x5f
        /*0092*/ 	.short	0x0101


	//----- nvinfo : EIATTR_VRC_CTA_INIT_COUNT
	.align		4
        /*0094*/ 	.byte	0x02, 0x4a
	.zero		1
	.zero		1


	//----- nvinfo : EIATTR_EXIT_INSTR_OFFSETS
	.align		4
        /*0098*/ 	.byte	0x04, 0x1c
        /*009a*/ 	.short	(.L_51 - .L_50)


	//   ....[0]....
.L_50:
        /*009c*/ 	.word	0x00000090


	//   ....[1]....
        /*00a0*/ 	.word	0x00006040


	//----- nvinfo : EIATTR_CRS_STACK_SIZE
	.align		4
.L_51:
        /*00a4*/ 	.byte	0x04, 0x1e
        /*00a6*/ 	.short	(.L_53 - .L_52)
.L_52:
        /*00a8*/ 	.word	0x00000000


	//----- nvinfo : EIATTR_CBANK_PARAM_SIZE
	.align		4
.L_53:
        /*00ac*/ 	.byte	0x03, 0x19
        /*00ae*/ 	.short	0x0040


	//----- nvinfo : EIATTR_PARAM_CBANK
	.align		4
        /*00b0*/ 	.byte	0x04, 0x0a
        /*00b2*/ 	.short	(.L_55 - .L_54)
	.align		4
.L_54:
        /*00b4*/ 	.word	index@(.nv.constant0._Z13tensorSoftmaxPfPlS_S0_llS_l)
        /*00b8*/ 	.short	0x0380
        /*00ba*/ 	.short	0x0040


	//----- nvinfo : EIATTR_SW_WAR
	.align		4
.L_55:
        /*00bc*/ 	.byte	0x04, 0x36
        /*00be*/ 	.short	(.L_57 - .L_56)
.L_56:
        /*00c0*/ 	.word	0x00000008
.L_57:


//--------------------- .nv.callgraph             --------------------------
	.section	.nv.callgraph,"",@"SHT_CUDA_CALLGRAPH"
	.align	4
	.sectionentsize	8
	.align		4
        /*0000*/ 	.word	0x00000000
	.align		4
        /*0004*/ 	.word	0xffffffff
	.align		4
        /*0008*/ 	.word	0x00000000
	.align		4
        /*000c*/ 	.word	0xfffffffe
	.align		4
        /*0010*/ 	.word	0x00000000
	.align		4
        /*0014*/ 	.word	0xfffffffd
	.align		4
        /*0018*/ 	.word	0x00000000
	.align		4
        /*001c*/ 	.word	0xfffffffc


//--------------------- .text._Z15tensorGetMaxValPfS_l --------------------------
	.section	.text._Z15tensorGetMaxValPfS_l,"ax",@progbits
	.align	128
        .global         _Z15tensorGetMaxValPfS_l
        .type           _Z15tensorGetMaxValPfS_l,@function
        .size           _Z15tensorGetMaxValPfS_l,(.L_x_95 - _Z15tensorGetMaxValPfS_l)
        .other          _Z15tensorGetMaxValPfS_l,@"STO_CUDA_ENTRY STV_DEFAULT"
_Z15tensorGetMaxValPfS_l:
.text._Z15tensorGetMaxValPfS_l:
[----:B------:R-:W-:Y:S01]  /*0000*/  LDC R1, c[0x0][0x37c] ;  /* 0x0000df00ff017b82 */ /* 0x000fe20000000800 */
[----:B------:R-:W0:Y:S01]  /*0010*/  S2R R0, SR_CTAID.X ;  /* 0x0000000000007919 */ /* 0x000e220000002500 */
[----:B------:R-:W0:Y:S01]  /*0020*/  LDCU UR4, c[0x0][0x360] ;  /* 0x00006c00ff0477ac */ /* 0x000e220008000800 */
[----:B------:R-:W0:Y:S01]  /*0030*/  S2R R3, SR_TID.X ;  /* 0x0000000000037919 */ /* 0x000e220000002100 */
[----:B------:R-:W1:Y:S01]  /*0040*/  LDCU.64 UR6, c[0x0][0x390] ;  /* 0x00007200ff0677ac */ /* 0x000e620008000a00 */
[----:B0-----:R-:W-:-:S05]  /*0050*/  IMAD R0, R0, UR4, R3 ;  /* 0x0000000400007c24 */ /* 0x001fca000f8e0203 */
[----:B-1----:R-:W-:-:S04]  /*0060*/  ISETP.GE.U32.AND P0, PT, R0, UR6, PT ;  /* 0x0000000600007c0c */ /* 0x002fc8000bf06070 */
[----:B------:R-:W-:-:S13]  /*0070*/  ISETP.GE.AND.EX P0, PT, RZ, UR7, PT, P0 ;  /* 0x00000007ff007c0c */ /* 0x000fda000bf06300 */
[----:B------:R-:W-:Y:S05]  /*0080*/  @P0 EXIT ;  /* 0x000000000000094d */ /* 0x000fea0003800000 */
[----:B------:R-:W0:Y:S01]  /*0090*/  LDCU.64 UR6, c[0x0][0x380] ;  /* 0x00007000ff0677ac */ /* 0x000e220008000a00 */
[----:B------:R-:W1:Y:S01]  /*00a0*/  LDC.64 R2, c[0x0][0x388] ;  /* 0x0000e200ff027b82 */ /* 0x000e620000000a00 */
[----:B------:R-:W1:Y:S01]  /*00b0*/  LDCU.64 UR4, c[0x0][0x358] ;  /* 0x00006b00ff0477ac */ /* 0x000e620008000a00 */
[----:B0-----:R-:W-:-:S04]  /*00c0*/  LEA R4, P0, R0, UR6, 0x2 ;  /* 0x0000000600047c11 */ /* 0x001fc8000f8010ff */
[----:B------:R-:W-:Y:S02]  /*00d0*/  LEA.HI.X R5, R0, UR7, RZ, 0x2, P0 ;  /* 0x0000000700057c11 */ /* 0x000fe400080f14ff */
[----:B-1----:R-:W2:Y:S04]  /*00e0*/  LDG.E R0, desc[UR4][R2.64] ;  /* 0x0000000402007981 */ /* 0x002ea8000c1e1900 */
[----:B------:R-:W2:Y:S02]  /*00f0*/  LDG.E R5, desc[UR4][R4.64] ;  /* 0x0000000404057981 */ /* 0x000ea4000c1e1900 */
[----:B--2---:R-:W-:-:S13]  /*0100*/  FSETP.GT.AND P0, PT, R5, R0, PT ;  /* 0x000000000500720b */ /* 0x004fda0003f04000 */
[----:B------:R-:W-:Y:S05]  /*0110*/  @!P0 EXIT ;  /* 0x000000000000894d */ /* 0x000fea0003800000 */
[----:B------:R-:W-:Y:S01]  /*0120*/  ATOMG.E.EXCH.STRONG.GPU PT, RZ, desc[UR4][R2.64], R5 ;  /* 0x8000000502ff79a8 */ /* 0x000fe2000c1ef104 */
[----:B------:R-:W-:Y:S05]  /*0130*/  EXIT ;  /* 0x000000000000794d */ /* 0x000fea0003800000 */
.L_x_0:
[----:B------:R-:W-:-:S00]  /*0140*/  BRA `(.L_x_0) ;  /* 0xfffffffc00fc7947 */ /* 0x000fc0000383ffff */
[----:B------:R-:W-:-:S00]  /*0150*/  NOP ;  /* 0x0000000000007918 */ /* 0x000fc00000000000 */
        /* <DEDUP_REMOVED lines=10> */
.L_x_95:


//--------------------- .text._Z13tensorSoftmaxPfPlS_S0_llS_l --------------------------
	.section	.text._Z13tensorSoftmaxPfPlS_S0_llS_l,"ax",@progbits
	.align	128
        .global         _Z13tensorSoftmaxPfPlS_S0_llS_l
        .type           _Z13tensorSoftmaxPfPlS_S0_llS_l,@function
        .size           _Z13tensorSoftmaxPfPlS_S0_llS_l,(.L_x_94 - _Z13tensorSoftmaxPfPlS_S0_llS_l)
        .other          _Z13tensorSoftmaxPfPlS_S0_llS_l,@"STO_CUDA_ENTRY STV_DEFAULT"
_Z13tensorSoftmaxPfPlS_S0_llS_l:
.text._Z13tensorSoftmaxPfPlS_S0_llS_l:
[----:B------:R-:W0:Y:S01]  /*0000*/  LDC R1, c[0x0][0x37c] ;  /* 0x0000df00ff017b82 */ /* 0x000e220000000800 */
[----:B------:R-:W1:Y:S01]  /*0010*/  S2R R3, SR_CTAID.X ;  /* 0x0000000000037919 */ /* 0x000e620000002500 */
[----:B------:R-:W1:Y:S01]  /*0020*/  LDCU UR4, c[0x0][0x360] ;  /* 0x00006c00ff0477ac */ /* 0x000e620008000800 */
[----:B0-----:R-:W-:Y:S01]  /*0030*/  VIADD R1, R1, 0xffffffe0 ;  /* 0xffffffe001017836 */ /* 0x001fe20000000000 */
[----:B------:R-:W1:Y:S01]  /*0040*/  S2R R0, SR_TID.X ;  /* 0x0000000000007919 */ /* 0x000e620000002100 */
[----:B------:R-:W0:Y:S01]  /*0050*/  LDCU.64 UR6, c[0x0][0x3b8] ;  /* 0x00007700ff0677ac */ /* 0x000e220008000a00 */
[----:B-1----:R-:W-:-:S05]  /*0060*/  IMAD R3, R3, UR4, R0 ;  /* 0x0000000403037c24 */ /* 0x002fca000f8e0200 */
[----:B0-----:R-:W-:-:S04]  /*0070*/  ISETP.GE.U32.AND P0, PT, R3, UR6, PT ;  /* 0x0000000603007c0c */ /* 0x001fc8000bf06070 */
[----:B------:R-:W-:-:S13]  /*0080*/  ISETP.GE.AND.EX P0, PT, RZ, UR7, PT, P0 ;  /* 0x00000007ff007c0c */ /* 0x000fda000bf06300 */
[----:B------:R-:W-:Y:S05]  /*0090*/  @P0 EXIT ;  /* 0x000000000000094d */ /* 0x000fea0003800000 */
[----:B------:R-:W0:Y:S01]  /*00a0*/  LDCU.64 UR4, c[0x0][0x3a0] ;  /* 0x00007400ff0477ac */ /* 0x000e220008000a00 */
[----:B------:R-:W0:Y:S01]  /*00b0*/  LDCU.64 UR8, c[0x0][0x398] ;  /* 0x00007300ff0877ac */ /* 0x000e220008000a00 */
[----:B------:R-:W1:Y:S01]  /*00c0*/  LDCU.64 UR12, c[0x0][0x358] ;  /* 0x00006b00ff0c77ac */ /* 0x000e620008000a00 */
[----:B0-----:R-:W-:-:S04]  /*00d0*/  ULEA UR8, UP0, UR4, UR8, 0x3 ;  /* 0x0000000804087291 */ /* 0x001fc8000f8018ff */
[----:B------:R-:W-:Y:S02]  /*00e0*/  ULEA.HI.X UR9, UR4, UR9, UR5, 0x3, UP0 ;  /* 0x0000000904097291 */ /* 0x000fe400080f1c05 */
[----:B------:R-:W-:-:S04]  /*00f0*/  IMAD.U32 R4, RZ, RZ, UR8 ;  /* 0x00000008ff047e24 */ /* 0x000fc8000f8e00ff */
[----:B------:R-:W-:-:S05]  /*0100*/  MOV R5, UR9 ;  /* 0x0000000900057c02 */ /* 0x000fca0008000f00 */
[----:B-1----:R-:W2:Y:S04]  /*0110*/  LDG.E.64 R6, desc[UR12][R4.64+-0x8] ;  /* 0xfffff80c04067981 */ /* 0x002ea8000c1e1b00 */
[----:B------:R0:W-:Y:S01]  /*0120*/  STL.128 [R1+0x10], RZ ;  /* 0x000010ff01007387 */ /* 0x0001e20000100c00 */
[----:B--2---:R-:W-:-:S13]  /*0130*/  ISETP.NE.U32.AND P0, PT, R7, RZ, PT ;  /* 0x000000ff0700720c */ /* 0x004fda0003f05070 */
[----:B0-----:R-:W-:Y:S05]  /*0140*/  @P0 BRA `(.L_x_1) ;  /* 0x0000000000540947 */ /* 0x001fea0003800000 */
[----:B------:R-:W0:Y:S01]  /*0150*/  I2F.U32.RP R0, R6 ;  /* 0x0000000600007306 */ /* 0x000e220000209000 */
[----:B------:R-:W-:Y:S01]  /*0160*/  IMAD.MOV R7, RZ, RZ, -R6 ;  /* 0x000000ffff077224 */ /* 0x000fe200078e0a06 */
[----:B------:R-:W-:-:S06]  /*0170*/  ISETP.NE.U32.AND P2, PT, R6, RZ, PT ;  /* 0x000000ff0600720c */ /* 0x000fcc0003f45070 */
[----:B0-----:R-:W0:Y:S02]  /*0180*/  MUFU.RCP R0, R0 ;  /* 0x0000000000007308 */ /* 0x001e240000001000 */
[----:B0-----:R-:W-:-:S06]  /*0190*/  VIADD R4, R0, 0xffffffe ;  /* 0x0ffffffe00047836 */ /* 0x001fcc0000000000 */
[----:B------:R0:W1:Y:S02]  /*01a0*/  F2I.FTZ.U32.TRUNC.NTZ R5, R4 ;  /* 0x0000000400057305 */ /* 0x000064000021f000 */
[----:B0-----:R-:W-:Y:S02]  /*01b0*/  HFMA2 R4, -RZ, RZ, 0, 0 ;  /* 0x00000000ff047431 */ /* 0x001fe400000001ff */
[----:B-1----:R-:W-:-:S04]  /*01c0*/  IMAD R7, R7, R5, RZ ;  /* 0x0000000507077224 */ /* 0x002fc800078e02ff */
[----:B------:R-:W-:-:S06]  /*01d0*/  IMAD.HI.U32 R2, R5, R7, R4 ;  /* 0x0000000705027227 */ /* 0x000fcc00078e0004 */
[----:B------:R-:W-:-:S04]  /*01e0*/  IMAD.HI.U32 R2, R2, R3, RZ ;  /* 0x0000000302027227 */ /* 0x000fc800078e00ff */
[----:B------:R-:W-:-:S04]  /*01f0*/  IMAD.MOV R5, RZ, RZ, -R2 ;  /* 0x000000ffff057224 */ /* 0x000fc800078e0a02 */
[----:B------:R-:W-:-:S05]  /*0200*/  IMAD R5, R6, R5, R3 ;  /* 0x0000000506057224 */ /* 0x000fca00078e0203 */
[----:B------:R-:W-:-:S13]  /*0210*/  ISETP.GE.U32.AND P0, PT, R5, R6, PT ;  /* 0x000000060500720c */ /* 0x000fda0003f06070 */
[----:B------:R-:W-:Y:S01]  /*0220*/  @P0 IMAD.IADD R5, R5, 0x1, -R6 ;  /* 0x0000000105050824 */ /* 0x000fe200078e0a06 */
[----:B------:R-:W-:-:S04]  /*0230*/  @P0 IADD3 R2, PT, PT, R2, 0x1, RZ ;  /* 0x0000000102020810 */ /* 0x000fc80007ffe0ff */
[----:B------:R-:W-:Y:S02]  /*0240*/  ISETP.GE.U32.AND P1, PT, R5, R6, PT ;  /* 0x000000060500720c */ /* 0x000fe40003f26070 */
[----:B------:R-:W-:-:S11]  /*0250*/  MOV R5, RZ ;  /* 0x000000ff00057202 */ /* 0x000fd60000000f00 */
[----:B------:R-:W-:Y:S01]  /*0260*/  @P1 VIADD R2, R2, 0x1 ;  /* 0x0000000102021836 */ /* 0x000fe20000000000 */
[----:B------:R-:W-:-:S05]  /*0270*/  @!P2 LOP3.LUT R2, RZ, R6, RZ, 0x33, !PT ;  /* 0x00000006ff02a212 */ /* 0x000fca00078e33ff */
[----:B------:R-:W-:Y:S01]  /*0280*/  IMAD.MOV.U32 R4, RZ, RZ, R2 ;  /* 0x000000ffff047224 */ /* 0x000fe200078e0002 */
[----:B------:R-:W-:Y:S06]  /*0290*/  BRA `(.L_x_2) ;  /* 0x00000000001c7947 */ /* 0x000fec0003800000 */
.L_x_1:
[----:B------:R-:W-:Y:S02]  /*02a0*/  HFMA2 R11, -RZ, RZ, 0, 0 ;  /* 0x00000000ff0b7431 */ /* 0x000fe400000001ff */
[----:B------:R-:W-:Y:S01]  /*02b0*/  IMAD.MOV.U32 R10, RZ, RZ, R6 ;  /* 0x000000ffff0a7224 */ /* 0x000fe200078e0006 */
[----:B------:R-:W-:Y:S01]  /*02c0*/  MOV R6, 0x2f0 ;  /* 0x000002f000067802 */ /* 0x000fe20000000f00 */
[----:B------:R-:W-:-:S07]  /*02d0*/  IMAD.MOV.U32 R22, RZ, RZ, R3 ;  /* 0x000000ffff167224 */ /* 0x000fce00078e0003 */
[----:B------:R-:W-:Y:S05]  /*02e0*/  CALL.REL.NOINC `($__internal_0_$__cuda_sm20_div_s64) ;  /* 0x0000005c00587944 */ /* 0x000fea0003c00000 */
[----:B------:R-:W-:Y:S02]  /*02f0*/  IMAD.MOV.U32 R4, RZ, RZ, R14 ;  /* 0x000000ffff047224 */ /* 0x000fe400078e000e */
[----:B------:R-:W-:-:S07]  /*0300*/  IMAD.MOV.U32 R5, RZ, RZ, R15 ;  /* 0x000000ffff057224 */ /* 0x000fce00078e000f */
.L_x_2:
[----:B------:R-:W0:Y:S01]  /*0310*/  LDCU.64 UR6, c[0x0][0x3a0] ;  /* 0x00007400ff0677ac */ /* 0x000e220008000a00 */
[----:B------:R-:W-:-:S05]  /*0320*/  CS2R R6, SRZ ;  /* 0x0000000000067805 */ /* 0x000fca000001ff00 */
[----:B------:R1:W-:Y:S01]  /*0330*/  STL.128 [R1], R4 ;  /* 0x0000000401007387 */ /* 0x0003e20000100c00 */
[----:B0-----:R-:W-:-:S04]  /*0340*/  UISETP.GE.U32.AND UP0, UPT, UR6, 0x2, UPT ;  /* 0x000000020600788c */ /* 0x001fc8000bf06070 */
[----:B------:R-:W-:-:S09]  /*0350*/  UISETP.GE.AND.EX UP0, UPT, UR7, URZ, UPT, UP0 ;  /* 0x000000ff0700728c */ /* 0x000fd2000bf06300 */
[----:B-1----:R-:W-:Y:S05]  /*0360*/  BRA.U !UP0, `(.L_x_3) ;  /* 0x0000003908287547 */ /* 0x002fea000b800000 */
[----:B------:R-:W-:Y:S01]  /*0370*/  UIADD3 UR4, UP0, UPT, UR6, -0x2, URZ ;  /* 0xfffffffe06047890 */ /* 0x000fe2000ff1e0ff */
[----:B------:R-:W-:Y:S01]  /*0380*/  MOV R0, 0x1 ;  /* 0x0000000100007802 */ /* 0x000fe20000000f00 */
[----:B------:R-:W-:Y:S01]  /*0390*/  IMAD.MOV.U32 R2, RZ, RZ, RZ ;  /* 0x000000ffff027224 */ /* 0x000fe200078e00ff */
[----:B------:R-:W-:Y:S02]  /*03a0*/  UIADD3 UR5, UP1, UPT, UR6, -0x1, URZ ;  /* 0xffffffff06057890 */ /* 0x000fe4000ff3e0ff */
[----:B------:R-:W-:Y:S02]  /*03b0*/  UIADD3.X UR10, UPT, UPT, UR7, -0x1, URZ, UP0, !UPT ;  /* 0xffffffff070a7890 */ /* 0x000fe400087fe4ff */
[----:B------:R-:W-:-:S03]  /*03c0*/  UISETP.GE.U32.AND UP0, UPT, UR4, 0x7, UPT ;  /* 0x000000070400788c */ /* 0x000fc6000bf06070 */
[----:B------:R-:W-:Y:S01]  /*03d0*/  UMOV UR4, URZ ;  /* 0x000000ff00047c82 */ /* 0x000fe20008000000 */
[----:B------:R-:W-:-:S09]  /*03e0*/  UISETP.GE.U32.AND.EX UP0, UPT, UR10, URZ, UPT, UP0 ;  /* 0x000000ff0a00728c */ /* 0x000fd2000bf06100 */
[----:B------:R-:W-:Y:S05]  /*03f0*/  BRA.U !UP0, `(.L_x_4) ;  /* 0x0000001d08507547 */ /* 0x000fea000b800000 */
[----:B------:R-:W0:Y:S01]  /*0400*/  LDCU.64 UR8, c[0x0][0x398] ;  /* 0x00007300ff0877ac */ /* 0x000e220008000a00 */
[----:B------:R-:W-:Y:S02]  /*0410*/  HFMA2 R0, -RZ, RZ, 0, 5.9604644775390625e-08 ;  /* 0x00000001ff007431 */ /* 0x000fe400000001ff */
[----:B------:R-:W-:Y:S02]  /*0420*/  VIADD R4, R1, 0x20 ;  /* 0x0000002001047836 */ /* 0x000fe40000000000 */
[----:B------:R-:W-:Y:S01]  /*0430*/  IMAD.MOV.U32 R2, RZ, RZ, RZ ;  /* 0x000000ffff027224 */ /* 0x000fe200078e00ff */
[----:B------:R-:W-:Y:S02]  /*0440*/  ULOP3.LUT UR11, UR5, 0xfffffff8, URZ, 0xc0, !UPT ;  /* 0xfffffff8050b7892 */ /* 0x000fe4000f8ec0ff */
[----:B0-----:R-:W-:-:S04]  /*0450*/  ULEA UR8, UP0, UR6, UR8, 0x3 ;  /* 0x0000000806087291 */ /* 0x001fc8000f8018ff */
[----:B------:R-:W-:Y:S02]  /*0460*/  ULEA.HI.X UR9, UR6, UR9, UR7, 0x3, UP0 ;  /* 0x0000000906097291 */ /* 0x000fe400080f1c07 */
[----:B------:R-:W-:Y:S02]  /*0470*/  UIADD3 UR10, UP0, UPT, UR8, -0x20, URZ ;  /* 0xffffffe0080a7890 */ /* 0x000fe4000ff1e0ff */
[----:B------:R-:W-:Y:S02]  /*0480*/  UIADD3.X UR6, UPT, UPT, UR7, -0x1, URZ, UP1, !UPT ;  /* 0xffffffff07067890 */ /* 0x000fe40008ffe4ff */
[----:B------:R-:W-:Y:S02]  /*0490*/  UIADD3.X UR7, UPT, UPT, UR9, -0x1, URZ, UP0, !UPT ;  /* 0xffffffff09077890 */ /* 0x000fe400087fe4ff */
[----:B------:R-:W-:-:S04]  /*04a0*/  IMAD.U32 R12, RZ, RZ, UR10 ;  /* 0x0000000aff0c7e24 */ /* 0x000fc8000f8e00ff */
[----:B------:R-:W-:-:S07]  /*04b0*/  MOV R13, UR7 ;  /* 0x00000007000d7c02 */ /* 0x000fce0008000f00 */
.L_x_37:
[----:B------:R-:W2:Y:S02]  /*04c0*/  LDG.E.64 R16, desc[UR12][R12.64+0x18] ;  /* 0x0000180c0c107981 */ /* 0x000ea4000c1e1b00 */
[----:B--2---:R-:W-:-:S13]  /*04d0*/  ISETP.NE.U32.AND P0, PT, R17, RZ, PT ;  /* 0x000000ff1100720c */ /* 0x004fda0003f05070 */
[----:B------:R-:W-:Y:S05]  /*04e0*/  @P0 BRA `(.L_x_5) ;  /* 0x00000000004c0947 */ /* 0x000fea0003800000 */
[----:B------:R-:W0:Y:S01]  /*04f0*/  I2F.U32.RP R5, R16 ;  /* 0x0000001000057306 */ /* 0x000e220000209000 */
[----:B------:R-:W-:Y:S01]  /*0500*/  IMAD.MOV R9, RZ, RZ, -R16 ;  /* 0x000000ffff097224 */ /* 0x000fe200078e0a10 */
[----:B------:R-:W-:Y:S01]  /*0510*/  ISETP.NE.U32.AND P1, PT, R16, RZ, PT ;  /* 0x000000ff1000720c */ /* 0x000fe20003f25070 */
[----:B------:R-:W-:-:S05]  /*0520*/  IMAD.MOV.U32 R11, RZ, RZ, RZ ;  /* 0x000000ffff0b7224 */ /* 0x000fca00078e00ff */
[----:B0-----:R-:W0:Y:S02]  /*0530*/  MUFU.RCP R5, R5 ;  /* 0x0000000500057308 */ /* 0x001e240000001000 */
[----:B0-----:R-:W-:-:S06]  /*0540*/  VIADD R6, R5, 0xffffffe ;  /* 0x0ffffffe05067836 */ /* 0x001fcc0000000000 */
[----:B------:R0:W1:Y:S02]  /*0550*/  F2I.FTZ.U32.TRUNC.NTZ R7, R6 ;  /* 0x0000000600077305 */ /* 0x000064000021f000 */
[----:B0-----:R-:W-:Y:S01]  /*0560*/  MOV R6, RZ ;  /* 0x000000ff00067202 */ /* 0x001fe20000000f00 */
[----:B-1----:R-:W-:-:S04]  /*0570*/  IMAD R9, R9, R7, RZ ;  /* 0x0000000709097224 */ /* 0x002fc800078e02ff */
[----:B------:R-:W-:-:S06]  /*0580*/  IMAD.HI.U32 R8, R7, R9, R6 ;  /* 0x0000000907087227 */ /* 0x000fcc00078e0006 */
[----:B------:R-:W-:-:S04]  /*0590*/  IMAD.HI.U32 R8, R8, R3, RZ ;  /* 0x0000000308087227 */ /* 0x000fc800078e00ff */
[----:B------:R-:W-:-:S04]  /*05a0*/  IMAD.MOV R8, RZ, RZ, -R8 ;  /* 0x000000ffff087224 */ /* 0x000fc800078e0a08 */
[----:B------:R-:W-:-:S05]  /*05b0*/  IMAD R10, R16, R8, R3 ;  /* 0x00000008100a7224 */ /* 0x000fca00078e0203 */
[----:B------:R-:W-:-:S13]  /*05c0*/  ISETP.GE.U32.AND P0, PT, R10, R16, PT ;  /* 0x000000100a00720c */ /* 0x000fda0003f06070 */
[----:B------:R-:W-:-:S05]  /*05d0*/  @P0 IMAD.IADD R10, R10, 0x1, -R16 ;  /* 0x000000010a0a0824 */ /* 0x000fca00078e0a10 */
[----:B------:R-:W-:-:S13]  /*05e0*/  ISETP.GE.U32.AND P0, PT, R10, R16, PT ;  /* 0x000000100a00720c */ /* 0x000fda0003f06070 */
[----:B------:R-:W-:Y:S02]  /*05f0*/  @P0 IADD3 R10, PT, PT, -R16, R10, RZ ;  /* 0x0000000a100a0210 */ /* 0x000fe40007ffe1ff */
[----:B------:R-:W-:Y:S01]  /*0600*/  @!P1 LOP3.LUT R10, RZ, R16, RZ, 0x33, !PT ;  /* 0x00000010ff0a9212 */ /* 0x000fe200078e33ff */
[----:B------:R-:W-:Y:S06]  /*0610*/  BRA `(.L_x_6) ;  /* 0x0000000000107947 */ /* 0x000fec0003800000 */
.L_x_5:
[----:B------:R-:W-:-:S07]  /*0620*/  MOV R10, 0x640 ;  /* 0x00000640000a7802 */ /* 0x000fce0000000f00 */
[----:B------:R-:W-:Y:S05]  /*0630*/  CALL.REL.NOINC `($__internal_1_$__cuda_sm20_rem_s64) ;  /* 0x0000005c00d07944 */ /* 0x000fea0003c00000 */
[----:B------:R-:W-:Y:S01]  /*0640*/  IMAD.MOV.U32 R10, RZ, RZ, R5 ;  /* 0x000000ffff0a7224 */ /* 0x000fe200078e0005 */
[----:B------:R-:W-:-:S07]  /*0650*/  MOV R11, R6 ;  /* 0x00000006000b7202 */ /* 0x000fce0000000f00 */
.L_x_6:
        /* <DEDUP_REMOVED lines=19> */
[----:B------:R-:W-:-:S13]  /*0790*/  ISETP.GE.U32.AND P1, PT, R11, R8, PT ;  /* 0x000000080b00720c */ /* 0x000fda0003f26070 */
[----:B------:R-:W-:Y:S01]  /*07a0*/  @P1 VIADD R14, R14, 0x1 ;  /* 0x000000010e0e1836 */ /* 0x000fe20000000000 */
[----:B------:R-:W-:Y:S01]  /*07b0*/  @!P2 LOP3.LUT R14, RZ, R8, RZ, 0x33, !PT ;  /* 0x00000008ff0ea212 */ /* 0x000fe200078e33ff */
[----:B------:R-:W-:Y:S06]  /*07c0*/  BRA `(.L_x_8) ;  /* 0x0000000000147947 */ /* 0x000fec0003800000 */
.L_x_7:
[----:B------:R-:W-:Y:S01]  /*07d0*/  MOV R22, R10 ;  /* 0x0000000a00167202 */ /* 0x000fe20000000f00 */
[----:B------:R-:W-:Y:S01]  /*07e0*/  IMAD.MOV.U32 R10, RZ, RZ, R8 ;  /* 0x000000ffff0a7224 */ /* 0x000fe200078e0008 */
[----:B------:R-:W-:Y:S01]  /*07f0*/  MOV R6, 0x820 ;  /* 0x0000082000067802 */ /* 0x000fe20000000f00 */
[----:B------:R-:W-:-:S07]  /*0800*/  IMAD.MOV.U32 R7, RZ, RZ, R9 ;  /* 0x000000ffff077224 */ /* 0x000fce00078e0009 */
[----:B------:R-:W-:Y:S05]  /*0810*/  CALL.REL.NOINC `($__internal_0_$__cuda_sm20_div_s64) ;  /* 0x00000058000c7944 */ /* 0x000fea0003c00000 */
.L_x_8:
[----:B------:R0:W-:Y:S01]  /*0820*/  STL.64 [R4+-0x18], R14 ;  /* 0xffffe80e04007387 */ /* 0x0001e20000100a00 */
[----:B------:R-:W-:-:S13]  /*0830*/  ISETP.NE.U32.AND P0, PT, R9, RZ, PT ;  /* 0x000000ff0900720c */ /* 0x000fda0003f05070 */
[----:B0-----:R-:W-:Y:S05]  /*0840*/  @P0 BRA `(.L_x_9) ;  /* 0x00000000004c0947 */ /* 0x001fea0003800000 */
[----:B------:R-:W0:Y:S01]  /*0850*/  I2F.U32.RP R9, R8 ;  /* 0x0000000800097306 */ /* 0x000e220000209000 */
[----:B------:R-:W-:Y:S01]  /*0860*/  IMAD.MOV R5, RZ, RZ, -R8 ;  /* 0x000000ffff057224 */ /* 0x000fe200078e0a08 */
[----:B------:R-:W-:Y:S01]  /*0870*/  ISETP.NE.U32.AND P1, PT, R8, RZ, PT ;  /* 0x000000ff0800720c */ /* 0x000fe20003f25070 */
[----:B------:R-:W-:-:S05]  /*0880*/  HFMA2 R11, -RZ, RZ, 0, 0 ;  /* 0x00000000ff0b7431 */ /* 0x000fca00000001ff */
[----:B0-----:R-:W0:Y:S02]  /*0890*/  MUFU.RCP R9, R9 ;  /* 0x0000000900097308 */ /* 0x001e240000001000 */
[----:B0-----:R-:W-:-:S06]  /*08a0*/  IADD3 R6, PT, PT, R9, 0xffffffe, RZ ;  /* 0x0ffffffe09067810 */ /* 0x001fcc0007ffe0ff */
[----:B------:R0:W1:Y:S02]  /*08b0*/  F2I.FTZ.U32.TRUNC.NTZ R7, R6 ;  /* 0x0000000600077305 */ /* 0x000064000021f000 */
[----:B0-----:R-:W-:Y:S02]  /*08c0*/  IMAD.MOV.U32 R6, RZ, RZ, RZ ;  /* 0x000000ffff067224 */ /* 0x001fe400078e00ff */
[----:B-1----:R-:W-:-:S04]  /*08d0*/  IMAD R5, R5, R7, RZ ;  /* 0x0000000705057224 */ /* 0x002fc800078e02ff */
[----:B------:R-:W-:-:S06]  /*08e0*/  IMAD.HI.U32 R10, R7, R5, R6 ;  /* 0x00000005070a7227 */ /* 0x000fcc00078e0006 */
[----:B------:R-:W-:-:S05]  /*08f0*/  IMAD.HI.U32 R5, R10, R3, RZ ;  /* 0x000000030a057227 */ /* 0x000fca00078e00ff */
[----:B------:R-:W-:-:S05]  /*0900*/  IADD3 R5, PT, PT, -R5, RZ, RZ ;  /* 0x000000ff05057210 */ /* 0x000fca0007ffe1ff */
[----:B------:R-:W-:-:S05]  /*0910*/  IMAD R10, R8, R5, R3 ;  /* 0x00000005080a7224 */ /* 0x000fca00078e0203 */
[----:B------:R-:W-:-:S13]  /*0920*/  ISETP.GE.U32.AND P0, PT, R10, R8, PT ;  /* 0x000000080a00720c */ /* 0x000fda0003f06070 */
[----:B------:R-:W-:-:S05]  /*0930*/  @P0 IMAD.IADD R10, R10, 0x1, -R8 ;  /* 0x000000010a0a0824 */ /* 0x000fca00078e0a08 */
[----:B------:R-:W-:-:S13]  /*0940*/  ISETP.GE.U32.AND P0, PT, R10, R8, PT ;  /* 0x000000080a00720c */ /* 0x000fda0003f06070 */
[----:B------:R-:W-:Y:S01]  /*0950*/  @P0 IMAD.IADD R10, R10, 0x1, -R8 ;  /* 0x000000010a0a0824 */ /* 0x000fe200078e0a08 */
[----:B------:R-:W-:Y:S01]  /*0960*/  @!P1 LOP3.LUT R10, RZ, R8, RZ, 0x33, !PT ;  /* 0x00000008ff0a9212 */ /* 0x000fe200078e33ff */
[----:B------:R-:W-:Y:S06]  /*0970*/  BRA `(.L_x_10) ;  /* 0x0000000000187947 */ /* 0x000fec0003800000 */
.L_x_9:
[----:B------:R-:W-:Y:S01]  /*0980*/  IMAD.MOV.U32 R16, RZ, RZ, R8 ;  /* 0x000000ffff107224 */ /* 0x000fe200078e0008 */
[----:B------:R-:W-:Y:S01]  /*0990*/  MOV R10, 0x9c0 ;  /* 0x000009c0000a7802 */ /* 0x000fe20000000f00 */
[----:B------:R-:W-:-:S07]  /*09a0*/  IMAD.MOV.U32 R17, RZ, RZ, R9 ;  /* 0x000000ffff117224 */ /* 0x000fce00078e0009 */
[----:B------:R-:W-:Y:S05]  /*09b0*/  CALL.REL.NOINC `($__internal_1_$__cuda_sm20_rem_s64) ;  /* 0x0000005800f07944 */ /* 0x000fea0003c00000 */
[----:B------:R-:W-:Y:S01]  /*09c0*/  MOV R10, R5 ;  /* 0x00000005000a7202 */ /* 0x000fe20000000f00 */
[----:B------:R-:W-:-:S07]  /*09d0*/  IMAD.MOV.U32 R11, RZ, RZ, R6 ;  /* 0x000000ffff0b7224 */ /* 0x000fce00078e0006 */
.L_x_10:
[----:B------:R-:W2:Y:S02]  /*09e0*/  LDG.E.64 R16, desc[UR12][R12.64+0x8] ;  /* 0x0000080c0c107981 */ /* 0x000ea4000c1e1b00 */
[----:B--2---:R-:W-:-:S13]  /*09f0*/  ISETP.NE.U32.AND P0, PT, R17, RZ, PT ;  /* 0x000000ff1100720c */ /* 0x004fda0003f05070 */
[----:B------:R-:W-:Y:S05]  /*0a00*/  @P0 BRA `(.L_x_11) ;  /* 0x0000000000500947 */ /* 0x000fea0003800000 */
[----:B------:R-:W0:Y:S01]  /*0a10*/  I2F.U32.RP R5, R16 ;  /* 0x0000001000057306 */ /* 0x000e220000209000 */
[----:B------:R-:W-:Y:S02]  /*0a20*/  IADD3 R9, PT, PT, RZ, -R16, RZ ;  /* 0x80000010ff097210 */ /* 0x000fe40007ffe0ff */
[----:B------:R-:W-:-:S05]  /*0a30*/  ISETP.NE.U32.AND P2, PT, R16, RZ, PT ;  /* 0x000000ff1000720c */ /* 0x000fca0003f45070 */
[----:B0-----:R-:W0:Y:S02]  /*0a40*/  MUFU.RCP R5, R5 ;  /* 0x0000000500057308 */ /* 0x001e240000001000 */
[----:B0-----:R-:W-:-:S06]  /*0a50*/  VIADD R6, R5, 0xffffffe ;  /* 0x0ffffffe05067836 */ /* 0x001fcc0000000000 */
[----:B------:R0:W1:Y:S02]  /*0a60*/  F2I.FTZ.U32.TRUNC.NTZ R7, R6 ;  /* 0x0000000600077305 */ /* 0x000064000021f000 */
[----:B0-----:R-:W-:Y:S02]  /*0a70*/  IMAD.MOV.U32 R6, RZ, RZ, RZ ;  /* 0x000000ffff067224 */ /* 0x001fe400078e00ff */
[----:B-1----:R-:W-:-:S04]  /*0a80*/  IMAD R9, R9, R7, RZ ;  /* 0x0000000709097224 */ /* 0x002fc800078e02ff */
[----:B------:R-:W-:-:S04]  /*0a90*/  IMAD.HI.U32 R7, R7, R9, R6 ;  /* 0x0000000907077227 */ /* 0x000fc800078e0006 */
[----:B------:R-:W-:Y:S02]  /*0aa0*/  HFMA2 R9, -RZ, RZ, 0, 0 ;  /* 0x00000000ff097431 */ /* 0x000fe400000001ff */
[----:B------:R-:W-:-:S04]  /*0ab0*/  IMAD.HI.U32 R8, R7, R10, RZ ;  /* 0x0000000a07087227 */ /* 0x000fc800078e00ff */
[----:B------:R-:W-:-:S04]  /*0ac0*/  IMAD.MOV R11, RZ, RZ, -R8 ;  /* 0x000000ffff0b7224 */ /* 0x000fc800078e0a08 */
[----:B------:R-:W-:-:S05]  /*0ad0*/  IMAD R11, R16, R11, R10 ;  /* 0x0000000b100b7224 */ /* 0x000fca00078e020a */
[----:B------:R-:W-:-:S13]  /*0ae0*/  ISETP.GE.U32.AND P0, PT, R11, R16, PT ;  /* 0x000000100b00720c */ /* 0x000fda0003f06070 */
[----:B------:R-:W-:Y:S01]  /*0af0*/  @P0 IADD3 R11, PT, PT, -R16, R11, RZ ;  /* 0x0000000b100b0210 */ /* 0x000fe20007ffe1ff */
[----:B------:R-:W-:-:S03]  /*0b00*/  @P0 VIADD R8, R8, 0x1 ;  /* 0x0000000108080836 */ /* 0x000fc60000000000 */
[----:B------:R-:W-:-:S13]  /*0b10*/  ISETP.GE.U32.AND P1, PT, R11, R16, PT ;  /* 0x000000100b00720c */ /* 0x000fda0003f26070 */
[----:B------:R-:W-:Y:S01]  /*0b20*/  @P1 VIADD R8, R8, 0x1 ;  /* 0x0000000108081836 */ /* 0x000fe20000000000 */
[----:B------:R-:W-:Y:S01]  /*0b30*/  @!P2 LOP3.LUT R8, RZ, R16, RZ, 0x33, !PT ;  /* 0x00000010ff08a212 */ /* 0x000fe200078e33ff */
[----:B------:R-:W-:Y:S06]  /*0b40*/  BRA `(.L_x_12) ;  /* 0x00000000001c7947 */ /* 0x000fec0003800000 */
.L_x_11:
[----:B------:R-:W-:Y:S01]  /*0b50*/  IMAD.MOV.U32 R22, RZ, RZ, R10 ;  /* 0x000000ffff167224 */ /* 0x000fe200078e000a */
[----:B------:R-:W-:Y:S01]  /*0b60*/  MOV R7, R17 ;  /* 0x0000001100077202 */ /* 0x000fe20000000f00 */
[----:B------:R-:W-:Y:S01]  /*0b70*/  IMAD.MOV.U32 R10, RZ, RZ, R16 ;  /* 0x000000ffff0a7224 */ /* 0x000fe200078e0010 */
[----:B------:R-:W-:-:S07]  /*0b80*/  MOV R6, 0xba0 ;  /* 0x00000ba000067802 */ /* 0x000fce0000000f00 */
[----:B------:R-:W-:Y:S05]  /*0b90*/  CALL.REL.NOINC `($__internal_0_$__cuda_sm20_div_s64) ;  /* 0x00000054002c7944 */ /* 0x000fea0003c00000 */
[----:B------:R-:W-:Y:S02]  /*0ba0*/  IMAD.MOV.U32 R8, RZ, RZ, R14 ;  /* 0x000000ffff087224 */ /* 0x000fe400078e000e */
[----:B------:R-:W-:-:S07]  /*0bb0*/  IMAD.MOV.U32 R9, RZ, RZ, R15 ;  /* 0x000000ffff097224 */ /* 0x000fce00078e000f */
.L_x_12:
[----:B------:R-:W-:-:S13]  /*0bc0*/  ISETP.NE.U32.AND P0, PT, R17, RZ, PT ;  /* 0x000000ff1100720c */ /* 0x000fda0003f05070 */
[----:B------:R-:W-:Y:S05]  /*0bd0*/  @P0 BRA `(.L_x_13) ;  /* 0x00000000004c0947 */ /* 0x000fea0003800000 */
[----:B------:R-:W0:Y:S01]  /*0be0*/  I2F.U32.RP R11, R16 ;  /* 0x00000010000b7306 */ /* 0x000e220000209000 */
[----:B------:R-:W-:Y:S01]  /*0bf0*/  IMAD.MOV R5, RZ, RZ, -R16 ;  /* 0x000000ffff057224 */ /* 0x000fe200078e0a10 */
[----:B------:R-:W-:-:S06]  /*0c00*/  ISETP.NE.U32.AND P1, PT, R16, RZ, PT ;  /* 0x000000ff1000720c */ /* 0x000fcc0003f25070 */
[----:B0-----:R-:W0:Y:S02]  /*0c10*/  MUFU.RCP R11, R11 ;  /* 0x0000000b000b7308 */ /* 0x001e240000001000 */
[----:B0-----:R-:W-:Y:S01]  /*0c20*/  IADD3 R6, PT, PT, R11, 0xffffffe, RZ ;  /* 0x0ffffffe0b067810 */ /* 0x001fe20007ffe0ff */
[----:B------:R-:W-:-:S05]  /*0c30*/  HFMA2 R11, -RZ, RZ, 0, 0 ;  /* 0x00000000ff0b7431 */ /* 0x000fca00000001ff */
        /* <DEDUP_REMOVED lines=13> */
.L_x_13:
[----:B------:R-:W-:-:S07]  /*0d10*/  MOV R10, 0xd30 ;  /* 0x00000d30000a7802 */ /* 0x000fce0000000f00 */
[----:B------:R-:W-:Y:S05]  /*0d20*/  CALL.REL.NOINC `($__internal_1_$__cuda_sm20_rem_s64) ;  /* 0x0000005800147944 */ /* 0x000fea0003c00000 */
[----:B------:R-:W-:Y:S02]  /*0d30*/  IMAD.MOV.U32 R10, RZ, RZ, R5 ;  /* 0x000000ffff0a7224 */ /* 0x000fe400078e0005 */
[----:B------:R-:W-:-:S07]  /*0d40*/  IMAD.MOV.U32 R11, RZ, RZ, R6 ;  /* 0x000000ffff0b7224 */ /* 0x000fce00078e0006 */
.L_x_14:
[----:B------:R-:W2:Y:S02]  /*0d50*/  LDG.E.64 R16, desc[UR12][R12.64] ;  /* 0x0000000c0c107981 */ /* 0x000ea4000c1e1b00 */
[----:B--2---:R-:W-:-:S13]  /*0d60*/  ISETP.NE.U32.AND P0, PT, R17, RZ, PT ;  /* 0x000000ff1100720c */ /* 0x004fda0003f05070 */
[----:B------:R-:W-:Y:S05]  /*0d70*/  @P0 BRA `(.L_x_15) ;  /* 0x0000000000540947 */ /* 0x000fea0003800000 */
[----:B------:R-:W0:Y:S01]  /*0d80*/  I2F.U32.RP R5, R16 ;  /* 0x0000001000057306 */ /* 0x000e220000209000 */
[----:B------:R-:W-:Y:S01]  /*0d90*/  IMAD.MOV R11, RZ, RZ, -R16 ;  /* 0x000000ffff0b7224 */ /* 0x000fe200078e0a10 */
[----:B------:R-:W-:-:S06]  /*0da0*/  ISETP.NE.U32.AND P2, PT, R16, RZ, PT ;  /* 0x000000ff1000720c */ /* 0x000fcc0003f45070 */
        /* <DEDUP_REMOVED lines=10> */
[----:B------:R-:W-:Y:S02]  /*0e50*/  @P0 IMAD.IADD R11, R11, 0x1, -R16 ;  /* 0x000000010b0b0824 */ /* 0x000fe400078e0a10 */
[----:B------:R-:W-:-:S03]  /*0e60*/  @P0 VIADD R7, R7, 0x1 ;  /* 0x0000000107070836 */ /* 0x000fc60000000000 */
[----:B------:R-:W-:Y:S01]  /*0e70*/  ISETP.GE.U32.AND P1, PT, R11, R16, PT ;  /* 0x000000100b00720c */ /* 0x000fe20003f26070 */
[----:B------:R-:W-:-:S12]  /*0e80*/  IMAD.MOV.U32 R11, RZ, RZ, RZ ;  /* 0x000000ffff0b7224 */ /* 0x000fd800078e00ff */
[----:B------:R-:W-:Y:S02]  /*0e90*/  @P1 IADD3 R7, PT, PT, R7, 0x1, RZ ;  /* 0x0000000107071810 */ /* 0x000fe40007ffe0ff */
[----:B------:R-:W-:-:S05]  /*0ea0*/  @!P2 LOP3.LUT R7, RZ, R16, RZ, 0x33, !PT ;  /* 0x00000010ff07a212 */ /* 0x000fca00078e33ff */
[----:B------:R-:W-:Y:S01]  /*0eb0*/  IMAD.MOV.U32 R10, RZ, RZ, R7 ;  /* 0x000000ffff0a7224 */ /* 0x000fe200078e0007 */
[----:B------:R-:W-:Y:S06]  /*0ec0*/  BRA `(.L_x_16) ;  /* 0x00000000001c7947 */ /* 0x000fec0003800000 */
.L_x_15:
[----:B------:R-:W-:Y:S01]  /*0ed0*/  MOV R22, R10 ;  /* 0x0000000a00167202 */ /* 0x000fe20000000f00 */
[----:B------:R-:W-:Y:S01]  /*0ee0*/  IMAD.MOV.U32 R10, RZ, RZ, R16 ;  /* 0x000000ffff0a7224 */ /* 0x000fe200078e0010 */
[----:B------:R-:W-:Y:S01]  /*0ef0*/  MOV R6, 0xf20 ;  /* 0x00000f2000067802 */ /* 0x000fe20000000f00 */
[----:B------:R-:W-:-:S07]  /*0f00*/  IMAD.MOV.U32 R7, RZ, RZ, R17 ;  /* 0x000000ffff077224 */ /* 0x000fce00078e0011 */
[----:B------:R-:W-:Y:S05]  /*0f10*/  CALL.REL.NOINC `($__internal_0_$__cuda_sm20_div_s64) ;  /* 0x00000050004c7944 */ /* 0x000fea0003c00000 */
[----:B------:R-:W-:Y:S01]  /*0f20*/  MOV R10, R14 ;  /* 0x0000000e000a7202 */ /* 0x000fe20000000f00 */
[----:B------:R-:W-:-:S07]  /*0f30*/  IMAD.MOV.U32 R11, RZ, RZ, R15 ;  /* 0x000000ffff0b7224 */ /* 0x000fce00078e000f */
.L_x_16:
[----:B------:R0:W-:Y:S01]  /*0f40*/  STL.128 [R4+-0x10], R8 ;  /* 0xfffff00804007387 */ /* 0x0001e20000100c00 */
[----:B------:R-:W-:-:S13]  /*0f50*/  ISETP.NE.U32.AND P0, PT, R17, RZ, PT ;  /* 0x000000ff1100720c */ /* 0x000fda0003f05070 */
[----:B------:R-:W-:Y:S05]  /*0f60*/  @P0 BRA `(.L_x_17) ;  /* 0x00000000004c0947 */ /* 0x000fea0003800000 */
[----:B0-----:R-:W0:Y:S01]  /*0f70*/  I2F.U32.RP R8, R16 ;  /* 0x0000001000087306 */ /* 0x001e220000209000 */
[----:B------:R-:W-:Y:S01]  /*0f80*/  IADD3 R5, PT, PT, RZ, -R16, RZ ;  /* 0x80000010ff057210 */ /* 0x000fe20007ffe0ff */
[----:B------:R-:W-:Y:S01]  /*0f90*/  IMAD.MOV.U32 R11, RZ, RZ, RZ ;  /* 0x000000ffff0b7224 */ /* 0x000fe200078e00ff */
[----:B------:R-:W-:-:S05]  /*0fa0*/  ISETP.NE.U32.AND P1, PT, R16, RZ, PT ;  /* 0x000000ff1000720c */ /* 0x000fca0003f25070 */
[----:B0-----:R-:W0:Y:S02]  /*0fb0*/  MUFU.RCP R8, R8 ;  /* 0x0000000800087308 */ /* 0x001e240000001000 */
[----:B0-----:R-:W-:-:S06]  /*0fc0*/  VIADD R6, R8, 0xffffffe ;  /* 0x0ffffffe08067836 */ /* 0x001fcc0000000000 */
[----:B------:R0:W1:Y:S02]  /*0fd0*/  F2I.FTZ.U32.TRUNC.NTZ R7, R6 ;  /* 0x0000000600077305 */ /* 0x000064000021f000 */
[----:B0-----:R-:W-:Y:S02]  /*0fe0*/  IMAD.MOV.U32 R6, RZ, RZ, RZ ;  /* 0x000000ffff067224 */ /* 0x001fe400078e00ff */
[----:B-1----:R-:W-:-:S04]  /*0ff0*/  IMAD R5, R5, R7, RZ ;  /* 0x0000000705057224 */ /* 0x002fc800078e02ff */
[----:B------:R-:W-:-:S06]  /*1000*/  IMAD.HI.U32 R10, R7, R5, R6 ;  /* 0x00000005070a7227 */ /* 0x000fcc00078e0006 */
[----:B------:R-:W-:-:S04]  /*1010*/  IMAD.HI.U32 R5, R10, R3, RZ ;  /* 0x000000030a057227 */ /* 0x000fc800078e00ff */
[----:B------:R-:W-:-:S04]  /*1020*/  IMAD.MOV R5, RZ, RZ, -R5 ;  /* 0x000000ffff057224 */ /* 0x000fc800078e0a05 */
[----:B------:R-:W-:-:S05]  /*1030*/  IMAD R10, R16, R5, R3 ;  /* 0x00000005100a7224 */ /* 0x000fca00078e0203 */
[----:B------:R-:W-:-:S13]  /*1040*/  ISETP.GE.U32.AND P0, PT, R10, R16, PT ;  /* 0x000000100a00720c */ /* 0x000fda0003f06070 */
[----:B------:R-:W-:-:S04]  /*1050*/  @P0 IADD3 R10, PT, PT, -R16, R10, RZ ;  /* 0x0000000a100a0210 */ /* 0x000fc80007ffe1ff */
[----:B------:R-:W-:-:S13]  /*1060*/  ISETP.GE.U32.AND P0, PT, R10, R16, PT ;  /* 0x000000100a00720c */ /* 0x000fda0003f06070 */
[----:B------:R-:W-:Y:S01]  /*1070*/  @P0 IMAD.IADD R10, R10, 0x1, -R16 ;  /* 0x000000010a0a0824 */ /* 0x000fe200078e0a10 */
[----:B------:R-:W-:Y:S01]  /*1080*/  @!P1 LOP3.LUT R10, RZ, R16, RZ, 0x33, !PT ;  /* 0x00000010ff0a9212 */ /* 0x000fe200078e33ff */
[----:B------:R-:W-:Y:S06]  /*1090*/  BRA `(.L_x_18) ;  /* 0x0000000000107947 */ /* 0x000fec0003800000 */
.L_x_17:
[----:B0-----:R-:W-:-:S07]  /*10a0*/  MOV R10, 0x10c0 ;  /* 0x000010c0000a7802 */ /* 0x001fce0000000f00 */
[----:B------:R-:W-:Y:S05]  /*10b0*/  CALL.REL.NOINC `($__internal_1_$__cuda_sm20_rem_s64) ;  /* 0x0000005400307944 */ /* 0x000fea0003c00000 */
[----:B------:R-:W-:Y:S01]  /*10c0*/  MOV R10, R5 ;  /* 0x00000005000a7202 */ /* 0x000fe20000000f00 */
[----:B------:R-:W-:-:S07]  /*10d0*/  IMAD.MOV.U32 R11, RZ, RZ, R6 ;  /* 0x000000ffff0b7224 */ /* 0x000fce00078e0006 */
.L_x_18:
        /* <DEDUP_REMOVED lines=23> */
.L_x_19:
[----:B------:R-:W-:Y:S01]  /*1250*/  IMAD.MOV.U32 R22, RZ, RZ, R10 ;  /* 0x000000ffff167224 */ /* 0x000fe200078e000a */
[----:B------:R-:W-:Y:S01]  /*1260*/  MOV R7, R17 ;  /* 0x0000001100077202 */ /* 0x000fe20000000f00 */
[----:B------:R-:W-:Y:S01]  /*1270*/  IMAD.MOV.U32 R10, RZ, RZ, R16 ;  /* 0x000000ffff0a7224 */ /* 0x000fe200078e0010 */
[----:B------:R-:W-:-:S07]  /*1280*/  MOV R6, 0x12a0 ;  /* 0x000012a000067802 */ /* 0x000fce0000000f00 */
[----:B------:R-:W-:Y:S05]  /*1290*/  CALL.REL.NOINC `($__internal_0_$__cuda_sm20_div_s64) ;  /* 0x0000004c006c7944 */ /* 0x000fea0003c00000 */
[----:B------:R-:W-:Y:S02]  /*12a0*/  IMAD.MOV.U32 R8, RZ, RZ, R14 ;  /* 0x000000ffff087224 */ /* 0x000fe400078e000e */
[----:B------:R-:W-:-:S07]  /*12b0*/  IMAD.MOV.U32 R9, RZ, RZ, R15 ;  /* 0x000000ffff097224 */ /* 0x000fce00078e000f */
.L_x_20:
        /* <DEDUP_REMOVED lines=21> */
.L_x_21:
[----:B------:R-:W-:-:S07]  /*1410*/  MOV R10, 0x1430 ;  /* 0x00001430000a7802 */ /* 0x000fce0000000f00 */
[----:B------:R-:W-:Y:S05]  /*1420*/  CALL.REL.NOINC `($__internal_1_$__cuda_sm20_rem_s64) ;  /* 0x0000005000547944 */ /* 0x000fea0003c00000 */
[----:B------:R-:W-:Y:S02]  /*1430*/  IMAD.MOV.U32 R10, RZ, RZ, R5 ;  /* 0x000000ffff0a7224 */ /* 0x000fe400078e0005 */
[----:B------:R-:W-:-:S07]  /*1440*/  IMAD.MOV.U32 R11, RZ, RZ, R6 ;  /* 0x000000ffff0b7224 */ /* 0x000fce00078e0006 */
.L_x_22:
        /* <DEDUP_REMOVED lines=24> */
.L_x_23:
[----:B------:R-:W-:Y:S01]  /*15d0*/  MOV R22, R10 ;  /* 0x0000000a00167202 */ /* 0x000fe20000000f00 */
[----:B------:R-:W-:Y:S01]  /*15e0*/  IMAD.MOV.U32 R10, RZ, RZ, R16 ;  /* 0x000000ffff0a7224 */ /* 0x000fe200078e0010 */
[----:B------:R-:W-:Y:S01]  /*15f0*/  MOV R6, 0x1620 ;  /* 0x0000162000067802 */ /* 0x000fe20000000f00 */
[----:B------:R-:W-:-:S07]  /*1600*/  IMAD.MOV.U32 R7, RZ, RZ, R17 ;  /* 0x000000ffff077224 */ /* 0x000fce00078e0011 */
[----:B------:R-:W-:Y:S05]  /*1610*/  CALL.REL.NOINC `($__internal_0_$__cuda_sm20_div_s64) ;  /* 0x00000048008c7944 */ /* 0x000fea0003c00000 */
[----:B------:R-:W-:Y:S01]  /*1620*/  MOV R10, R14 ;  /* 0x0000000e000a7202 */ /* 0x000fe20000000f00 */
[----:B------:R-:W-:-:S07]  /*1630*/  IMAD.MOV.U32 R11, RZ, RZ, R15 ;  /* 0x000000ffff0b7224 */ /* 0x000fce00078e000f */
.L_x_24:
[----:B------:R0:W-:Y:S01]  /*1640*/  STL.128 [R4], R8 ;  /* 0x0000000804007387 */ /* 0x0001e20000100c00 */
        /* <DEDUP_REMOVED lines=21> */
.L_x_25:
[----:B0-----:R-:W-:-:S07]  /*17a0*/  MOV R10, 0x17c0 ;  /* 0x000017c0000a7802 */ /* 0x001fce0000000f00 */
[----:B------:R-:W-:Y:S05]  /*17b0*/  CALL.REL.NOINC `($__internal_1_$__cuda_sm20_rem_s64) ;  /* 0x0000004c00707944 */ /* 0x000fea0003c00000 */
[----:B------:R-:W-:Y:S01]  /*17c0*/  MOV R10, R5 ;  /* 0x00000005000a7202 */ /* 0x000fe20000000f00 */
[----:B------:R-:W-:-:S07]  /*17d0*/  IMAD.MOV.U32 R11, RZ, RZ, R6 ;  /* 0x000000ffff0b7224 */ /* 0x000fce00078e0006 */
.L_x_26:
        /* <DEDUP_REMOVED lines=23> */
.L_x_27:
[----:B------:R-:W-:Y:S01]  /*1950*/  IMAD.MOV.U32 R22, RZ, RZ, R10 ;  /* 0x000000ffff167224 */ /* 0x000fe200078e000a */
[----:B------:R-:W-:Y:S01]  /*1960*/  MOV R7, R17 ;  /* 0x0000001100077202 */ /* 0x000fe20000000f00 */
[----:B------:R-:W-:Y:S01]  /*1970*/  IMAD.MOV.U32 R10, RZ, RZ, R16 ;  /* 0x000000ffff0a7224 */ /* 0x000fe200078e0010 */
[----:B------:R-:W-:-:S07]  /*1980*/  MOV R6, 0x19a0 ;  /* 0x000019a000067802 */ /* 0x000fce0000000f00 */
[----:B------:R-:W-:Y:S05]  /*1990*/  CALL.REL.NOINC `($__internal_0_$__cuda_sm20_div_s64) ;  /* 0x0000004400ac7944 */ /* 0x000fea0003c00000 */
[----:B------:R-:W-:Y:S02]  /*19a0*/  IMAD.MOV.U32 R8, RZ, RZ, R14 ;  /* 0x000000ffff087224 */ /* 0x000fe400078e000e */
[----:B------:R-:W-:-:S07]  /*19b0*/  IMAD.MOV.U32 R9, RZ, RZ, R15 ;  /* 0x000000ffff097224 */ /* 0x000fce00078e000f */
.L_x_28:
        /* <DEDUP_REMOVED lines=21> */
.L_x_29:
[----:B------:R-:W-:-:S07]  /*1b10*/  MOV R10, 0x1b30 ;  /* 0x00001b30000a7802 */ /* 0x000fce0000000f00 */
[----:B------:R-:W-:Y:S05]  /*1b20*/  CALL.REL.NOINC `($__internal_1_$__cuda_sm20_rem_s64) ;  /* 0x0000004800947944 */ /* 0x000fea0003c00000 */
[----:B------:R-:W-:Y:S02]  /*1b30*/  IMAD.MOV.U32 R10, RZ, RZ, R5 ;  /* 0x000000ffff0a7224 */ /* 0x000fe400078e0005 */
[----:B------:R-:W-:-:S07]  /*1b40*/  IMAD.MOV.U32 R11, RZ, RZ, R6 ;  /* 0x000000ffff0b7224 */ /* 0x000fce00078e0006 */
.L_x_30:
        /* <DEDUP_REMOVED lines=24> */
.L_x_31:
[----:B------:R-:W-:Y:S01]  /*1cd0*/  MOV R22, R10 ;  /* 0x0000000a00167202 */ /* 0x000fe20000000f00 */
[----:B------:R-:W-:Y:S01]  /*1ce0*/  IMAD.MOV.U32 R10, RZ, RZ, R16 ;  /* 0x000000ffff0a7224 */ /* 0x000fe200078e0010 */
[----:B------:R-:W-:Y:S01]  /*1cf0*/  MOV R6, 0x1d20 ;  /* 0x00001d2000067802 */ /* 0x000fe20000000f00 */
[----:B------:R-:W-:-:S07]  /*1d00*/  IMAD.MOV.U32 R7, RZ, RZ, R17 ;  /* 0x000000ffff077224 */ /* 0x000fce00078e0011 */
[----:B------:R-:W-:Y:S05]  /*1d10*/  CALL.REL.NOINC `($__internal_0_$__cuda_sm20_div_s64) ;  /* 0x0000004000cc7944 */ /* 0x000fea0003c00000 */
[----:B------:R-:W-:Y:S01]  /*1d20*/  MOV R10, R14 ;  /* 0x0000000e000a7202 */ /* 0x000fe20000000f00 */
[----:B------:R-:W-:-:S07]  /*1d30*/  IMAD.MOV.U32 R11, RZ, RZ, R15 ;  /* 0x000000ffff0b7224 */ /* 0x000fce00078e000f */
.L_x_32:
[----:B------:R0:W-:Y:S01]  /*1d40*/  STL.128 [R4+0x10], R8 ;  /* 0x0000100804007387 */ /* 0x0001e20000100c00 */
        /* <DEDUP_REMOVED lines=21> */
.L_x_33:
[----:B0-----:R-:W-:-:S07]  /*1ea0*/  MOV R10, 0x1ec0 ;  /* 0x00001ec0000a7802 */ /* 0x001fce0000000f00 */
[----:B------:R-:W-:Y:S05]  /*1eb0*/  CALL.REL.NOINC `($__internal_1_$__cuda_sm20_rem_s64) ;  /* 0x0000004400b07944 */ /* 0x000fea0003c00000 */
[----:B------:R-:W-:Y:S01]  /*1ec0*/  MOV R10, R5 ;  /* 0x00000005000a7202 */ /* 0x000fe20000000f00 */
[----:B------:R-:W-:-:S07]  /*1ed0*/  IMAD.MOV.U32 R11, RZ, RZ, R6 ;  /* 0x000000ffff0b7224 */ /* 0x000fce00078e0006 */
.L_x_34:
[----:B------:R-:W2:Y:S02]  /*1ee0*/  LDG.E.64 R6, desc[UR12][R12.64+-0x28] ;  /* 0xffffd80c0c067981 */ /* 0x000ea4000c1e1b00 */
[----:B--2---:R-:W-:-:S13]  /*1ef0*/  ISETP.NE.U32.AND P0, PT, R7, RZ, PT ;  /* 0x000000ff0700720c */ /* 0x004fda0003f05070 */
[----:B------:R-:W-:Y:S05]  /*1f00*/  @P0 BRA `(.L_x_35) ;  /* 0x0000000000500947 */ /* 0x000fea0003800000 */
[----:B------:R-:W0:Y:S01]  /*1f10*/  I2F.U32.RP R5, R6 ;  /* 0x0000000600057306 */ /* 0x000e220000209000 */
[----:B------:R-:W-:Y:S01]  /*1f20*/  IADD3 R7, PT, PT, RZ, -R6, RZ ;  /* 0x80000006ff077210 */ /* 0x000fe20007ffe0ff */
[----:B------:R-:W-:Y:S01]  /*1f30*/  HFMA2 R15, -RZ, RZ, 0, 0 ;  /* 0x00000000ff0f7431 */ /* 0x000fe200000001ff */
        /* <DEDUP_REMOVED lines=17> */
.L_x_35:
[----:B------:R-:W-:Y:S02]  /*2050*/  IMAD.MOV.U32 R22, RZ, RZ, R10 ;  /* 0x000000ffff167224 */ /* 0x000fe400078e000a */
[----:B------:R-:W-:Y:S01]  /*2060*/  IMAD.MOV.U32 R10, RZ, RZ, R6 ;  /* 0x000000ffff0a7224 */ /* 0x000fe200078e0006 */
[----:B------:R-:W-:-:S07]  /*2070*/  MOV R6, 0x2090 ;  /* 0x0000209000067802 */ /* 0x000fce0000000f00 */
[----:B------:R-:W-:Y:S05]  /*2080*/  CALL.REL.NOINC `($__internal_0_$__cuda_sm20_div_s64) ;  /* 0x0000003c00f07944 */ /* 0x000fea0003c00000 */
.L_x_36:
[----:B------:R-:W-:Y:S01]  /*2090*/  IADD3 R0, P0, PT, R0, 0x8, RZ ;  /* 0x0000000800007810 */ /* 0x000fe20007f1e0ff */
[----:B------:R0:W-:Y:S03]  /*20a0*/  STL.64 [R4+0x20], R14 ;  /* 0x0000200e04007387 */ /* 0x0001e60000100a00 */
[----:B------:R-:W-:Y:S02]  /*20b0*/  IADD3 R5, P1, PT, R0, -UR11, RZ ;  /* 0x8000000b00057c10 */ /* 0x000fe4000ff3e0ff */
[----:B------:R-:W-:Y:S02]  /*20c0*/  IADD3.X R2, PT, PT, RZ, R2, RZ, P0, !PT ;  /* 0x00000002ff027210 */ /* 0x000fe400007fe4ff */
[----:B------:R-:W-:Y:S02]  /*20d0*/  ISETP.NE.U32.AND P0, PT, R5, 0x1, PT ;  /* 0x000000010500780c */ /* 0x000fe40003f05070 */
[----:B------:R-:W-:-:S02]  /*20e0*/  IADD3.X R5, PT, PT, R2, ~UR6, RZ, P1, !PT ;  /* 0x8000000602057c10 */ /* 0x000fc40008ffe4ff */
[----:B------:R-:W-:Y:S01]  /*20f0*/  IADD3 R12, P1, PT, R12, -0x40, RZ ;  /* 0xffffffc00c0c7810 */ /* 0x000fe20007f3e0ff */
[----:B0-----:R-:W-:Y:S01]  /*2100*/  VIADD R4, R4, 0x40 ;  /* 0x0000004004047836 */ /* 0x001fe20000000000 */
[----:B------:R-:W-:Y:S02]  /*2110*/  ISETP.NE.AND.EX P0, PT, R5, RZ, PT, P0 ;  /* 0x000000ff0500720c */ /* 0x000fe40003f05300 */
[----:B------:R-:W-:-:S11]  /*2120*/  IADD3.X R13, PT, PT, R13, -0x1, RZ, P1, !PT ;  /* 0xffffffff0d0d7810 */ /* 0x000fd60000ffe4ff */
[----:B------:R-:W-:Y:S05]  /*2130*/  @P0 BRA `(.L_x_37) ;  /* 0xffffffe000e00947 */ /* 0x000fea000383ffff */
.L_x_4:
[----:B------:R-:W-:-:S04]  /*2140*/  ULOP3.LUT UR6, UR5, 0x7, URZ, 0xc0, !UPT ;  /* 0x0000000705067892 */ /* 0x000fc8000f8ec0ff */
[----:B------:R-:W-:-:S04]  /*2150*/  UISETP.NE.U32.AND UP0, UPT, UR6, URZ, UPT ;  /* 0x000000ff0600728c */ /* 0x000fc8000bf05070 */
[----:B------:R-:W-:-:S09]  /*2160*/  UISETP.NE.AND.EX UP0, UPT, URZ, URZ, UPT, UP0 ;  /* 0x000000ffff00728c */ /* 0x000fd2000bf05300 */
[----:B------:R-:W-:Y:S05]  /*2170*/  BRA.U !UP0, `(.L_x_3) ;  /* 0x0000001908a47547 */ /* 0x000fea000b800000 */
[----:B------:R-:W-:Y:S02]  /*2180*/  UISETP.GE.U32.AND UP0, UPT, UR6, 0x4, UPT ;  /* 0x000000040600788c */ /* 0x000fe4000bf06070 */
[----:B------:R-:W-:Y:S02]  /*2190*/  ULOP3.LUT UR6, UR5, 0x3, URZ, 0xc0, !UPT ;  /* 0x0000000305067892 */ /* 0x000fe4000f8ec0ff */
[----:B------:R-:W-:-:S09]  /*21a0*/  UISETP.GE.U32.AND.EX UP0, UPT, URZ, URZ, UPT, UP0 ;  /* 0x000000ffff00728c */ /* 0x000fd2000bf06100 */
[----:B------:R-:W-:Y:S05]  /*21b0*/  BRA.U !UP0, `(.L_x_38) ;  /* 0x0000000d089c7547 */ /* 0x000fea000b800000 */
[----:B------:R-:W0:Y:S01]  /*21c0*/  LDC.64 R12, c[0x0][0x398] ;  /* 0x0000e600ff0c7b82 */ /* 0x000e220000000a00 */
[----:B------:R-:W1:Y:S02]  /*21d0*/  LDCU.64 UR10, c[0x0][0x3a0] ;  /* 0x00007400ff0a77ac */ /* 0x000e640008000a00 */
[----:B-1----:R-:W-:-:S04]  /*21e0*/  IADD3 R4, P0, PT, -R0, UR10, RZ ;  /* 0x0000000a00047c10 */ /* 0x002fc8000ff1e1ff */
[----:B------:R-:W-:Y:S02]  /*21f0*/  IADD3.X R5, PT, PT, ~R2, UR11, RZ, P0, !PT ;  /* 0x0000000b02057c10 */ /* 0x000fe400087fe5ff */
[----:B0-----:R-:W-:-:S04]  /*2200*/  LEA R12, P0, R4, R12, 0x3 ;  /* 0x0000000c040c7211 */ /* 0x001fc800078018ff */
[----:B------:R-:W-:-:S05]  /*2210*/  LEA.HI.X R13, R4, R13, R5, 0x3, P0 ;  /* 0x0000000d040d7211 */ /* 0x000fca00000f1c05 */
[----:B------:R-:W2:Y:S02]  /*2220*/  LDG.E.64 R16, desc[UR12][R12.64] ;  /* 0x0000000c0c107981 */ /* 0x000ea4000c1e1b00 */
[----:B--2---:R-:W-:-:S13]  /*2230*/  ISETP.NE.U32.AND P0, PT, R17, RZ, PT ;  /* 0x000000ff1100720c */ /* 0x004fda0003f05070 */
[----:B------:R-:W-:Y:S05]  /*2240*/  @P0 BRA `(.L_x_39) ;  /* 0x00000000004c0947 */ /* 0x000fea0003800000 */
[----:B------:R-:W0:Y:S01]  /*2250*/  I2F.U32.RP R6, R16 ;  /* 0x0000001000067306 */ /* 0x000e220000209000 */
        /* <DEDUP_REMOVED lines=18> */
.L_x_39:
[----:B------:R-:W-:-:S07]  /*2380*/  MOV R10, 0x23a0 ;  /* 0x000023a0000a7802 */ /* 0x000fce0000000f00 */
[----:B------:R-:W-:Y:S05]  /*2390*/  CALL.REL.NOINC `($__internal_1_$__cuda_sm20_rem_s64) ;  /* 0x0000004000787944 */ /* 0x000fea0003c00000 */
[----:B------:R-:W-:Y:S01]  /*23a0*/  MOV R10, R5 ;  /* 0x00000005000a7202 */ /* 0x000fe20000000f00 */
[----:B------:R-:W-:-:S07]  /*23b0*/  IMAD.MOV.U32 R11, RZ, RZ, R6 ;  /* 0x000000ffff0b7224 */ /* 0x000fce00078e0006 */
.L_x_40:
        /* <DEDUP_REMOVED lines=23> */
.L_x_41:
[----:B------:R-:W-:Y:S01]  /*2530*/  IMAD.MOV.U32 R22, RZ, RZ, R10 ;  /* 0x000000ffff167224 */ /* 0x000fe200078e000a */
[----:B------:R-:W-:Y:S01]  /*2540*/  MOV R7, R9 ;  /* 0x0000000900077202 */ /* 0x000fe20000000f00 */
[----:B------:R-:W-:Y:S01]  /*2550*/  IMAD.MOV.U32 R10, RZ, RZ, R8 ;  /* 0x000000ffff0a7224 */ /* 0x000fe200078e0008 */
[----:B------:R-:W-:-:S07]  /*2560*/  MOV R6, 0x2580 ;  /* 0x0000258000067802 */ /* 0x000fce0000000f00 */
[----:B------:R-:W-:Y:S05]  /*2570*/  CALL.REL.NOINC `($__internal_0_$__cuda_sm20_div_s64) ;  /* 0x0000003800b47944 */ /* 0x000fea0003c00000 */
.L_x_42:
[----:B------:R-:W-:Y:S01]  /*2580*/  IMAD.U32 R4, R0, 0x8, R1 ;  /* 0x0000000800047824 */ /* 0x000fe200078e0001 */
[----:B------:R-:W-:-:S04]  /*2590*/  ISETP.NE.U32.AND P0, PT, R9, RZ, PT ;  /* 0x000000ff0900720c */ /* 0x000fc80003f05070 */
[----:B------:R0:W-:Y:S09]  /*25a0*/  STL.64 [R4], R14 ;  /* 0x0000000e04007387 */ /* 0x0001f20000100a00 */
[----:B------:R-:W-:Y:S05]  /*25b0*/  @P0 BRA `(.L_x_43) ;  /* 0x00000000004c0947 */ /* 0x000fea0003800000 */
[----:B------:R-:W1:Y:S01]  /*25c0*/  I2F.U32.RP R9, R8 ;  /* 0x0000000800097306 */ /* 0x000e620000209000 */
[----:B------:R-:W-:Y:S01]  /*25d0*/  IADD3 R5, PT, PT, RZ, -R8, RZ ;  /* 0x80000008ff057210 */ /* 0x000fe20007ffe0ff */
[----:B------:R-:W-:Y:S01]  /*25e0*/  IMAD.MOV.U32 R11, RZ, RZ, RZ ;  /* 0x000000ffff0b7224 */ /* 0x000fe200078e00ff */
[----:B------:R-:W-:-:S05]  /*25f0*/  ISETP.NE.U32.AND P1, PT, R8, RZ, PT ;  /* 0x000000ff0800720c */ /* 0x000fca0003f25070 */
[----:B-1----:R-:W1:Y:S02]  /*2600*/  MUFU.RCP R9, R9 ;  /* 0x0000000900097308 */ /* 0x002e640000001000 */
[----:B-1----:R-:W-:-:S06]  /*2610*/  VIADD R6, R9, 0xffffffe ;  /* 0x0ffffffe09067836 */ /* 0x002fcc0000000000 */
[----:B------:R1:W2:Y:S02]  /*2620*/  F2I.FTZ.U32.TRUNC.NTZ R7, R6 ;  /* 0x0000000600077305 */ /* 0x0002a4000021f000 */
[----:B-1----:R-:W-:Y:S02]  /*2630*/  IMAD.MOV.U32 R6, RZ, RZ, RZ ;  /* 0x000000ffff067224 */ /* 0x002fe400078e00ff */
[----:B--2---:R-:W-:-:S04]  /*2640*/  IMAD R5, R5, R7, RZ ;  /* 0x0000000705057224 */ /* 0x004fc800078e02ff */
        /* <DEDUP_REMOVED lines=10> */
.L_x_43:
[----:B------:R-:W-:Y:S01]  /*26f0*/  MOV R16, R8 ;  /* 0x0000000800107202 */ /* 0x000fe20000000f00 */
[----:B------:R-:W-:Y:S01]  /*2700*/  IMAD.MOV.U32 R17, RZ, RZ, R9 ;  /* 0x000000ffff117224 */ /* 0x000fe200078e0009 */
[----:B------:R-:W-:-:S07]  /*2710*/  MOV R10, 0x2730 ;  /* 0x00002730000a7802 */ /* 0x000fce0000000f00 */
[----:B0-----:R-:W-:Y:S05]  /*2720*/  CALL.REL.NOINC `($__internal_1_$__cuda_sm20_rem_s64) ;  /* 0x0000003c00947944 */ /* 0x001fea0003c00000 */
[----:B------:R-:W-:Y:S01]  /*2730*/  IMAD.MOV.U32 R10, RZ, RZ, R5 ;  /* 0x000000ffff0a7224 */ /* 0x000fe200078e0005 */
[----:B------:R-:W-:-:S07]  /*2740*/  MOV R11, R6 ;  /* 0x00000006000b7202 */ /* 0x000fce0000000f00 */
.L_x_44:
[----:B------:R-:W2:Y:S02]  /*2750*/  LDG.E.64 R8, desc[UR12][R12.64+-0x10] ;  /* 0xfffff00c0c087981 */ /* 0x000ea4000c1e1b00 */
[----:B--2---:R-:W-:-:S13]  /*2760*/  ISETP.NE.U32.AND P0, PT, R9, RZ, PT ;  /* 0x000000ff0900720c */ /* 0x004fda0003f05070 */
[----:B------:R-:W-:Y:S05]  /*2770*/  @P0 BRA `(.L_x_45) ;  /* 0x0000000000500947 */ /* 0x000fea0003800000 */
[----:B------:R-:W1:Y:S01]  /*2780*/  I2F.U32.RP R5, R8 ;  /* 0x0000000800057306 */ /* 0x000e620000209000 */
[----:B------:R-:W-:Y:S01]  /*2790*/  IMAD.MOV R11, RZ, RZ, -R8 ;  /* 0x000000ffff0b7224 */ /* 0x000fe200078e0a08 */
[----:B------:R-:W-:Y:S01]  /*27a0*/  ISETP.NE.U32.AND P2, PT, R8, RZ, PT ;  /* 0x000000ff0800720c */ /* 0x000fe20003f45070 */
[----:B0-----:R-:W-:-:S05]  /*27b0*/  IMAD.MOV.U32 R15, RZ, RZ, RZ ;  /* 0x000000ffff0f7224 */ /* 0x001fca00078e00ff */
[----:B-1----:R-:W0:Y:S02]  /*27c0*/  MUFU.RCP R5, R5 ;  /* 0x0000000500057308 */ /* 0x002e240000001000 */
        /* <DEDUP_REMOVED lines=12> */
[----:B------:R-:W-:Y:S02]  /*2890*/  @P1 IADD3 R14, PT, PT, R14, 0x1, RZ ;  /* 0x000000010e0e1810 */ /* 0x000fe40007ffe0ff */
[----:B------:R-:W-:Y:S01]  /*28a0*/  @!P2 LOP3.LUT R14, RZ, R8, RZ, 0x33, !PT ;  /* 0x00000008ff0ea212 */ /* 0x000fe200078e33ff */
[----:B------:R-:W-:Y:S06]  /*28b0*/  BRA `(.L_x_46) ;  /* 0x0000000000147947 */ /* 0x000fec0003800000 */
.L_x_45:
[----:B------:R-:W-:Y:S01]  /*28c0*/  MOV R22, R10 ;  /* 0x0000000a00167202 */ /* 0x000fe20000000f00 */
[----:B------:R-:W-:Y:S01]  /*28d0*/  IMAD.MOV.U32 R10, RZ, RZ, R8 ;  /* 0x000000ffff0a7224 */ /* 0x000fe200078e0008 */
[----:B------:R-:W-:Y:S02]  /*28e0*/  MOV R7, R9 ;  /* 0x0000000900077202 */ /* 0x000fe40000000f00 */
[----:B------:R-:W-:-:S07]  /*28f0*/  MOV R6, 0x2910 ;  /* 0x0000291000067802 */ /* 0x000fce0000000f00 */
[----:B0-----:R-:W-:Y:S05]  /*2900*/  CALL.REL.NOINC `($__internal_0_$__cuda_sm20_div_s64) ;  /* 0x0000003400d07944 */ /* 0x001fea0003c00000 */
.L_x_46:
[----:B------:R0:W-:Y:S01]  /*2910*/  STL.64 [R4+0x8], R14 ;  /* 0x0000080e04007387 */ /* 0x0001e20000100a00 */
[----:B------:R-:W-:-:S13]  /*2920*/  ISETP.NE.U32.AND P0, PT, R9, RZ, PT ;  /* 0x000000ff0900720c */ /* 0x000fda0003f05070 */
[----:B0-----:R-:W-:Y:S05]  /*2930*/  @P0 BRA `(.L_x_47) ;  /* 0x00000000004c0947 */ /* 0x001fea0003800000 */
        /* <DEDUP_REMOVED lines=16> */
[----:B------:R-:W-:Y:S02]  /*2a40*/  @P0 IADD3 R10, PT, PT, -R8, R10, RZ ;  /* 0x0000000a080a0210 */ /* 0x000fe40007ffe1ff */
[----:B------:R-:W-:Y:S01]  /*2a50*/  @!P1 LOP3.LUT R10, RZ, R8, RZ, 0x33, !PT ;  /* 0x00000008ff0a9212 */ /* 0x000fe200078e33ff */
[----:B------:R-:W-:Y:S06]  /*2a60*/  BRA `(.L_x_48) ;  /* 0x0000000000187947 */ /* 0x000fec0003800000 */
.L_x_47:
[----:B------:R-:W-:Y:S01]  /*2a70*/  MOV R16, R8 ;  /* 0x0000000800107202 */ /* 0x000fe20000000f00 */
[----:B------:R-:W-:Y:S01]  /*2a80*/  IMAD.MOV.U32 R17, RZ, RZ, R9 ;  /* 0x000000ffff117224 */ /* 0x000fe200078e0009 */
[----:B------:R-:W-:-:S07]  /*2a90*/  MOV R10, 0x2ab0 ;  /* 0x00002ab0000a7802 */ /* 0x000fce0000000f00 */
[----:B------:R-:W-:Y:S05]  /*2aa0*/  CALL.REL.NOINC `($__internal_1_$__cuda_sm20_rem_s64) ;  /* 0x0000003800b47944 */ /* 0x000fea0003c00000 */
[----:B------:R-:W-:Y:S01]  /*2ab0*/  MOV R10, R5 ;  /* 0x00000005000a7202 */ /* 0x000fe20000000f00 */
[----:B------:R-:W-:-:S07]  /*2ac0*/  IMAD.MOV.U32 R11, RZ, RZ, R6 ;  /* 0x000000ffff0b7224 */ /* 0x000fce00078e0006 */
.L_x_48:
        /* <DEDUP_REMOVED lines=8> */
[----:B0-----:R-:W-:-:S06]  /*2b50*/  IADD3 R6, PT, PT, R5, 0xffffffe, RZ ;  /* 0x0ffffffe05067810 */ /* 0x001fcc0007ffe0ff */
        /* <DEDUP_REMOVED lines=14> */
.L_x_49:
[----:B------:R-:W-:Y:S01]  /*2c40*/  MOV R22, R10 ;  /* 0x0000000a00167202 */ /* 0x000fe20000000f00 */
[----:B------:R-:W-:Y:S01]  /*2c50*/  IMAD.MOV.U32 R10, RZ, RZ, R8 ;  /* 0x000000ffff0a7224 */ /* 0x000fe200078e0008 */
[----:B------:R-:W-:Y:S02]  /*2c60*/  MOV R7, R9 ;  /* 0x0000000900077202 */ /* 0x000fe40000000f00 */
[----:B------:R-:W-:-:S07]  /*2c70*/  MOV R6, 0x2c90 ;  /* 0x00002c9000067802 */ /* 0x000fce0000000f00 */
[----:B------:R-:W-:Y:S05]  /*2c80*/  CALL.REL.NOINC `($__internal_0_$__cuda_sm20_div_s64) ;  /* 0x0000003000f07944 */ /* 0x000fea0003c00000 */
.L_x_50:
        /* <DEDUP_REMOVED lines=22> */
.L_x_51:
[----:B------:R-:W-:Y:S01]  /*2df0*/  MOV R16, R8 ;  /* 0x0000000800107202 */ /* 0x000fe20000000f00 */
[----:B------:R-:W-:Y:S01]  /*2e00*/  IMAD.MOV.U32 R17, RZ, RZ, R9 ;  /* 0x000000ffff117224 */ /* 0x000fe200078e0009 */
[----:B------:R-:W-:-:S07]  /*2e10*/  MOV R10, 0x2e30 ;  /* 0x00002e30000a7802 */ /* 0x000fce0000000f00 */
[----:B------:R-:W-:Y:S05]  /*2e20*/  CALL.REL.NOINC `($__internal_1_$__cuda_sm20_rem_s64) ;  /* 0x0000003400d47944 */ /* 0x000fea0003c00000 */
[----:B------:R-:W-:Y:S01]  /*2e30*/  MOV R10, R5 ;  /* 0x00000005000a7202 */ /* 0x000fe20000000f00 */
[----:B------:R-:W-:-:S07]  /*2e40*/  IMAD.MOV.U32 R11, RZ, RZ, R6 ;  /* 0x000000ffff0b7224 */ /* 0x000fce00078e0006 */
.L_x_52:
        /* <DEDUP_REMOVED lines=23> */
.L_x_53:
[----:B------:R-:W-:Y:S01]  /*2fc0*/  MOV R22, R10 ;  /* 0x0000000a00167202 */ /* 0x000fe20000000f00 */
[----:B------:R-:W-:Y:S01]  /*2fd0*/  IMAD.MOV.U32 R10, RZ, RZ, R6 ;  /* 0x000000ffff0a7224 */ /* 0x000fe200078e0006 */
[----:B------:R-:W-:-:S07]  /*2fe0*/  MOV R6, 0x3000 ;  /* 0x0000300000067802 */ /* 0x000fce0000000f00 */
[----:B------:R-:W-:Y:S05]  /*2ff0*/  CALL.REL.NOINC `($__internal_0_$__cuda_sm20_div_s64) ;  /* 0x0000003000147944 */ /* 0x000fea0003c00000 */
.L_x_54:
[----:B------:R0:W-:Y:S01]  /*3000*/  STL.64 [R4+0x18], R14 ;  /* 0x0000180e04007387 */ /* 0x0001e20000100a00 */
[----:B------:R-:W-:-:S04]  /*3010*/  IADD3 R0, P0, PT, R0, 0x4, RZ ;  /* 0x0000000400007810 */ /* 0x000fc80007f1e0ff */
[----:B------:R-:W-:-:S09]  /*3020*/  IADD3.X R2, PT, PT, RZ, R2, RZ, P0, !PT ;  /* 0x00000002ff027210 */ /* 0x000fd200007fe4ff */
.L_x_38:
[----:B------:R-:W-:-:S04]  /*3030*/  UISETP.NE.U32.AND UP0, UPT, UR6, URZ, UPT ;  /* 0x000000ff0600728c */ /* 0x000fc8000bf05070 */
[----:B------:R-:W-:-:S09]  /*3040*/  UISETP.NE.AND.EX UP0, UPT, URZ, URZ, UPT, UP0 ;  /* 0x000000ffff00728c */ /* 0x000fd2000bf05300 */
[----:B------:R-:W-:Y:S05]  /*3050*/  BRA.U !UP0, `(.L_x_3) ;  /* 0x0000000908ec7547 */ /* 0x000fea000b800000 */
[----:B------:R-:W-:-:S04]  /*3060*/  UISETP.NE.U32.AND UP0, UPT, UR6, 0x1, UPT ;  /* 0x000000010600788c */ /* 0x000fc8000bf05070 */
[----:B------:R-:W-:-:S09]  /*3070*/  UISETP.NE.AND.EX UP0, UPT, URZ, URZ, UPT, UP0 ;  /* 0x000000ffff00728c */ /* 0x000fd2000bf05300 */
[----:B------:R-:W-:Y:S05]  /*3080*/  BRA.U !UP0, `(.L_x_55) ;  /* 0x0000000508dc7547 */ /* 0x000fea000b800000 */
[----:B------:R-:W1:Y:S01]  /*3090*/  LDC.64 R8, c[0x0][0x398] ;  /* 0x0000e600ff087b82 */ /* 0x000e620000000a00 */
[----:B------:R-:W0:Y:S02]  /*30a0*/  LDCU.64 UR6, c[0x0][0x3a0] ;  /* 0x00007400ff0677ac */ /* 0x000e240008000a00 */
[----:B0-----:R-:W-:-:S04]  /*30b0*/  IADD3 R4, P0, PT, -R0, UR6, RZ ;  /* 0x0000000600047c10 */ /* 0x001fc8000ff1e1ff */
[----:B------:R-:W-:Y:S02]  /*30c0*/  IADD3.X R5, PT, PT, ~R2, UR7, RZ, P0, !PT ;  /* 0x0000000702057c10 */ /* 0x000fe400087fe5ff */
[----:B-1----:R-:W-:-:S04]  /*30d0*/  LEA R8, P0, R4, R8, 0x3 ;  /* 0x0000000804087211 */ /* 0x002fc800078018ff */
        /* <DEDUP_REMOVED lines=23> */
.L_x_56:
[----:B------:R-:W-:-:S07]  /*3250*/  MOV R10, 0x3270 ;  /* 0x00003270000a7802 */ /* 0x000fce0000000f00 */
[----:B------:R-:W-:Y:S05]  /*3260*/  CALL.REL.NOINC `($__internal_1_$__cuda_sm20_rem_s64) ;  /* 0x0000003000c47944 */ /* 0x000fea0003c00000 */
[----:B------:R-:W-:Y:S01]  /*3270*/  MOV R10, R5 ;  /* 0x00000005000a7202 */ /* 0x000fe20000000f00 */
[----:B------:R-:W-:-:S07]  /*3280*/  IMAD.MOV.U32 R11, RZ, RZ, R6 ;  /* 0x000000ffff0b7224 */ /* 0x000fce00078e0006 */
.L_x_57:
        /* <DEDUP_REMOVED lines=23> */
.L_x_58:
[----:B------:R-:W-:Y:S01]  /*3400*/  MOV R22, R10 ;  /* 0x0000000a00167202 */ /* 0x000fe20000000f00 */
[----:B------:R-:W-:Y:S01]  /*3410*/  IMAD.MOV.U32 R10, RZ, RZ, R12 ;  /* 0x000000ffff0a7224 */ /* 0x000fe200078e000c */
[----:B------:R-:W-:Y:S02]  /*3420*/  MOV R7, R13 ;  /* 0x0000000d00077202 */ /* 0x000fe40000000f00 */
[----:B------:R-:W-:-:S07]  /*3430*/  MOV R6, 0x3450 ;  /* 0x0000345000067802 */ /* 0x000fce0000000f00 */
[----:B------:R-:W-:Y:S05]  /*3440*/  CALL.REL.NOINC `($__internal_0_$__cuda_sm20_div_s64) ;  /* 0x0000002c00007944 */ /* 0x000fea0003c00000 */
.L_x_59:
[----:B------:R-:W-:Y:S01]  /*3450*/  IMAD.U32 R4, R0, 0x8, R1 ;  /* 0x0000000800047824 */ /* 0x000fe200078e0001 */
[----:B------:R-:W-:-:S04]  /*3460*/  ISETP.NE.U32.AND P0, PT, R13, RZ, PT ;  /* 0x000000ff0d00720c */ /* 0x000fc80003f05070 */
[----:B------:R0:W-:Y:S09]  /*3470*/  STL.64 [R4], R14 ;  /* 0x0000000e04007387 */ /* 0x0001f20000100a00 */
[----:B------:R-:W-:Y:S05]  /*3480*/  @P0 BRA `(.L_x_60) ;  /* 0x00000000004c0947 */ /* 0x000fea0003800000 */
[----:B------:R-:W1:Y:S01]  /*3490*/  I2F.U32.RP R11, R12 ;  /* 0x0000000c000b7306 */ /* 0x000e620000209000 */
[----:B------:R-:W-:Y:S01]  /*34a0*/  IMAD.MOV R5, RZ, RZ, -R12 ;  /* 0x000000ffff057224 */ /* 0x000fe200078e0a0c */
[----:B------:R-:W-:-:S06]  /*34b0*/  ISETP.NE.U32.AND P1, PT, R12, RZ, PT ;  /* 0x000000ff0c00720c */ /* 0x000fcc0003f25070 */
[----:B-1----:R-:W1:Y:S02]  /*34c0*/  MUFU.RCP R11, R11 ;  /* 0x0000000b000b7308 */ /* 0x002e640000001000 */
[----:B-1----:R-:W-:Y:S02]  /*34d0*/  IADD3 R6, PT, PT, R11, 0xffffffe, RZ ;  /* 0x0ffffffe0b067810 */ /* 0x002fe40007ffe0ff */
[----:B------:R-:W-:-:S04]  /*34e0*/  MOV R11, RZ ;  /* 0x000000ff000b7202 */ /* 0x000fc80000000f00 */
[----:B------:R1:W2:Y:S02]  /*34f0*/  F2I.FTZ.U32.TRUNC.NTZ R7, R6 ;  /* 0x0000000600077305 */ /* 0x0002a4000021f000 */
[----:B-1----:R-:W-:Y:S02]  /*3500*/  HFMA2 R6, -RZ, RZ, 0, 0 ;  /* 0x00000000ff067431 */ /* 0x002fe400000001ff */
        /* <DEDUP_REMOVED lines=11> */
.L_x_60:
[----:B------:R-:W-:Y:S01]  /*35c0*/  IMAD.MOV.U32 R16, RZ, RZ, R12 ;  /* 0x000000ffff107224 */ /* 0x000fe200078e000c */
[----:B------:R-:W-:Y:S02]  /*35d0*/  MOV R17, R13 ;  /* 0x0000000d00117202 */ /* 0x000fe40000000f00 */
[----:B------:R-:W-:-:S07]  /*35e0*/  MOV R10, 0x3600 ;  /* 0x00003600000a7802 */ /* 0x000fce0000000f00 */
[----:B0-----:R-:W-:Y:S05]  /*35f0*/  CALL.REL.NOINC `($__internal_1_$__cuda_sm20_rem_s64) ;  /* 0x0000002c00e07944 */ /* 0x001fea0003c00000 */
[----:B------:R-:W-:Y:S01]  /*3600*/  IMAD.MOV.U32 R10, RZ, RZ, R5 ;  /* 0x000000ffff0a7224 */ /* 0x000fe200078e0005 */
[----:B------:R-:W-:-:S07]  /*3610*/  MOV R11, R6 ;  /* 0x00000006000b7202 */ /* 0x000fce0000000f00 */
.L_x_61:
[----:B------:R-:W2:Y:S02]  /*3620*/  LDG.E.64 R6, desc[UR12][R8.64+-0x10] ;  /* 0xfffff00c08067981 */ /* 0x000ea4000c1e1b00 */
[----:B--2---:R-:W-:-:S13]  /*3630*/  ISETP.NE.U32.AND P0, PT, R7, RZ, PT ;  /* 0x000000ff0700720c */ /* 0x004fda0003f05070 */
[----:B------:R-:W-:Y:S05]  /*3640*/  @P0 BRA `(.L_x_62) ;  /* 0x0000000000500947 */ /* 0x000fea0003800000 */
[----:B------:R-:W1:Y:S01]  /*3650*/  I2F.U32.RP R5, R6 ;  /* 0x0000000600057306 */ /* 0x000e620000209000 */
[----:B------:R-:W-:Y:S01]  /*3660*/  IADD3 R7, PT, PT, RZ, -R6, RZ ;  /* 0x80000006ff077210 */ /* 0x000fe20007ffe0ff */
[----:B0-----:R-:W-:Y:S01]  /*3670*/  HFMA2 R15, -RZ, RZ, 0, 0 ;  /* 0x00000000ff0f7431 */ /* 0x001fe200000001ff */
[----:B------:R-:W-:-:S05]  /*3680*/  ISETP.NE.U32.AND P2, PT, R6, RZ, PT ;  /* 0x000000ff0600720c */ /* 0x000fca0003f45070 */
[----:B-1----:R-:W0:Y:S02]  /*3690*/  MUFU.RCP R5, R5 ;  /* 0x0000000500057308 */ /* 0x002e240000001000 */
        /* <DEDUP_REMOVED lines=15> */
.L_x_62:
[----:B------:R-:W-:Y:S01]  /*3790*/  IMAD.MOV.U32 R22, RZ, RZ, R10 ;  /* 0x000000ffff167224 */ /* 0x000fe200078e000a */
[----:B------:R-:W-:Y:S02]  /*37a0*/  MOV R10, R6 ;  /* 0x00000006000a7202 */ /* 0x000fe40000000f00 */
[----:B------:R-:W-:-:S07]  /*37b0*/  MOV R6, 0x37d0 ;  /* 0x000037d000067802 */ /* 0x000fce0000000f00 */
[----:B0-----:R-:W-:Y:S05]  /*37c0*/  CALL.REL.NOINC `($__internal_0_$__cuda_sm20_div_s64) ;  /* 0x0000002800207944 */ /* 0x001fea0003c00000 */
.L_x_63:
[----:B------:R1:W-:Y:S01]  /*37d0*/  STL.64 [R4+0x8], R14 ;  /* 0x0000080e04007387 */ /* 0x0003e20000100a00 */
[----:B------:R-:W-:-:S05]  /*37e0*/  IADD3 R0, P0, PT, R0, 0x2, RZ ;  /* 0x0000000200007810 */ /* 0x000fca0007f1e0ff */
[----:B------:R-:W-:-:S08]  /*37f0*/  IMAD.X R2, RZ, RZ, R2, P0 ;  /* 0x000000ffff027224 */ /* 0x000fd000000e0602 */
.L_x_55:
[----:B------:R-:W-:-:S04]  /*3800*/  ULOP3.LUT UR5, UR5, 0x1, URZ, 0xc0, !UPT ;  /* 0x0000000105057892 */ /* 0x000fc8000f8ec0ff */
[----:B------:R-:W-:-:S04]  /*3810*/  UISETP.NE.U32.AND UP0, UPT, UR5, 0x1, UPT ;  /* 0x000000010500788c */ /* 0x000fc8000bf05070 */
[----:B------:R-:W-:-:S09]  /*3820*/  UISETP.NE.U32.AND.EX UP0, UPT, URZ, URZ, UPT, UP0 ;  /* 0x000000ffff00728c */ /* 0x000fd2000bf05100 */
[----:B------:R-:W-:Y:S05]  /*3830*/  BRA.U UP0, `(.L_x_3) ;  /* 0x0000000100f47547 */ /* 0x000fea000b800000 */
[----:B------:R-:W2:Y:S01]  /*3840*/  LDC.64 R8, c[0x0][0x398] ;  /* 0x0000e600ff087b82 */ /* 0x000ea20000000a00 */
[----:B------:R-:W0:Y:S02]  /*3850*/  LDCU.64 UR6, c[0x0][0x3a0] ;  /* 0x00007400ff0677ac */ /* 0x000e240008000a00 */
[----:B01----:R-:W-:-:S04]  /*3860*/  IADD3 R4, P0, PT, -R0, UR6, RZ ;  /* 0x0000000600047c10 */ /* 0x003fc8000ff1e1ff */
[----:B------:R-:W-:Y:S02]  /*3870*/  IADD3.X R2, PT, PT, ~R2, UR7, RZ, P0, !PT ;  /* 0x0000000702027c10 */ /* 0x000fe400087fe5ff */
[----:B--2---:R-:W-:-:S04]  /*3880*/  LEA R8, P0, R4, R8, 0x3 ;  /* 0x0000000804087211 */ /* 0x004fc800078018ff */
[----:B------:R-:W-:-:S05]  /*3890*/  LEA.HI.X R9, R4, R9, R2, 0x3, P0 ;  /* 0x0000000904097211 */ /* 0x000fca00000f1c02 */
[----:B------:R-:W2:Y:S02]  /*38a0*/  LDG.E.64 R16, desc[UR12][R8.64] ;  /* 0x0000000c08107981 */ /* 0x000ea4000c1e1b00 */
[----:B--2---:R-:W-:-:S13]  /*38b0*/  ISETP.NE.U32.AND P0, PT, R17, RZ, PT ;  /* 0x000000ff1100720c */ /* 0x004fda0003f05070 */
[----:B------:R-:W-:Y:S05]  /*38c0*/  @P0 BRA `(.L_x_64) ;  /* 0x00000000004c0947 */ /* 0x000fea0003800000 */
[----:B------:R-:W0:Y:S01]  /*38d0*/  I2F.U32.RP R2, R16 ;  /* 0x0000001000027306 */ /* 0x000e220000209000 */
[----:B------:R-:W-:Y:S01]  /*38e0*/  IMAD.MOV R7, RZ, RZ, -R16 ;  /* 0x000000ffff077224 */ /* 0x000fe200078e0a10 */
[----:B------:R-:W-:Y:S02]  /*38f0*/  ISETP.NE.U32.AND P1, PT, R16, RZ, PT ;  /* 0x000000ff1000720c */ /* 0x000fe40003f25070 */
[----:B------:R-:W-:-:S04]  /*3900*/  MOV R11, RZ ;  /* 0x000000ff000b7202 */ /* 0x000fc80000000f00 */
        /* <DEDUP_REMOVED lines=15> */
.L_x_64:
[----:B------:R-:W-:-:S07]  /*3a00*/  MOV R10, 0x3a20 ;  /* 0x00003a20000a7802 */ /* 0x000fce0000000f00 */
[----:B------:R-:W-:Y:S05]  /*3a10*/  CALL.REL.NOINC `($__internal_1_$__cuda_sm20_rem_s64) ;  /* 0x0000002800d87944 */ /* 0x000fea0003c00000 */
[----:B------:R-:W-:Y:S01]  /*3a20*/  IMAD.MOV.U32 R10, RZ, RZ, R5 ;  /* 0x000000ffff0a7224 */ /* 0x000fe200078e0005 */
[----:B------:R-:W-:-:S07]  /*3a30*/  MOV R11, R6 ;  /* 0x00000006000b7202 */ /* 0x000fce0000000f00 */
.L_x_65:
        /* <DEDUP_REMOVED lines=23> */
.L_x_66:
[----:B------:R-:W-:Y:S01]  /*3bb0*/  IMAD.MOV.U32 R22, RZ, RZ, R10 ;  /* 0x000000ffff167224 */ /* 0x000fe200078e000a */
[----:B------:R-:W-:Y:S02]  /*3bc0*/  MOV R10, R6 ;  /* 0x00000006000a7202 */ /* 0x000fe40000000f00 */
[----:B------:R-:W-:-:S07]  /*3bd0*/  MOV R6, 0x3bf0 ;  /* 0x00003bf000067802 */ /* 0x000fce0000000f00 */
[----:B------:R-:W-:Y:S05]  /*3be0*/  CALL.REL.NOINC `($__internal_0_$__cuda_sm20_div_s64) ;  /* 0x0000002400187944 */ /* 0x000fea0003c00000 */
.L_x_67:
[----:B------:R-:W-:-:S05]  /*3bf0*/  IMAD.U32 R5, R0, 0x8, R1 ;  /* 0x0000000800057824 */ /* 0x000fca00078e0001 */
[----:B------:R2:W-:Y:S02]  /*3c00*/  STL.64 [R5], R14 ;  /* 0x0000000e05007387 */ /* 0x0005e40000100a00 */
.L_x_3:
[----:B------:R-:W3:Y:S01]  /*3c10*/  LDCU.64 UR4, c[0x0][0x3a0] ;  /* 0x00007400ff0477ac */ /* 0x000ee20008000a00 */
[----:B------:R-:W-:Y:S02]  /*3c20*/  HFMA2 R0, -RZ, RZ, 0, 0 ;  /* 0x00000000ff007431 */ /* 0x000fe400000001ff */
[----:B--2---:R-:W-:Y:S01]  /*3c30*/  IMAD.MOV.U32 R5, RZ, RZ, RZ ;  /* 0x000000ffff057224 */ /* 0x004fe200078e00ff */
[----:B---3--:R-:W-:-:S04]  /*3c40*/  UISETP.GE.U32.AND UP0, UPT, UR4, 0x1, UPT ;  /* 0x000000010400788c */ /* 0x008fc8000bf06070 */
[----:B------:R-:W-:-:S09]  /*3c50*/  UISETP.GE.AND.EX UP0, UPT, UR5, URZ, UPT, UP0 ;  /* 0x000000ff0500728c */ /* 0x000fd2000bf06300 */
[----:B------:R-:W-:Y:S05]  /*3c60*/  BRA.U !UP0, `(.L_x_68) ;  /* 0x00000011081c7547 */ /* 0x000fea000b800000 */
[----:B------:R-:W-:Y:S01]  /*3c70*/  UISETP.GE.U32.AND UP1, UPT, UR4, 0x8, UPT ;  /* 0x000000080400788c */ /* 0x000fe2000bf26070 */
[----:B------:R-:W-:Y:S01]  /*3c80*/  MOV R2, RZ ;  /* 0x000000ff00027202 */ /* 0x000fe20000000f00 */
[----:B------:R-:W-:Y:S01]  /*3c90*/  ULOP3.LUT UR14, UR4, 0x7, URZ, 0xc0, !UPT ;  /* 0x00000007040e7892 */ /* 0x000fe2000f8ec0ff */
[----:B------:R-:W-:Y:S01]  /*3ca0*/  IMAD.MOV.U32 R7, RZ, RZ, RZ ;  /* 0x000000ffff077224 */ /* 0x000fe200078e00ff */
[----:B------:R-:W-:Y:S01]  /*3cb0*/  UISETP.GE.U32.AND.EX UP1, UPT, UR5, URZ, UPT, UP1 ;  /* 0x000000ff0500728c */ /* 0x000fe2000bf26110 */
[----:B------:R-:W-:Y:S01]  /*3cc0*/  MOV R0, RZ ;  /* 0x000000ff00007202 */ /* 0x000fe20000000f00 */
[----:B------:R-:W-:Y:S01]  /*3cd0*/  UISETP.NE.U32.AND UP0, UPT, UR14, URZ, UPT ;  /* 0x000000ff0e00728c */ /* 0x000fe2000bf05070 */
[----:B------:R-:W-:-:S03]  /*3ce0*/  IMAD.MOV.U32 R5, RZ, RZ, RZ ;  /* 0x000000ffff057224 */ /* 0x000fc600078e00ff */
[----:B------:R-:W-:-:S03]  /*3cf0*/  UISETP.NE.AND.EX UP0, UPT, URZ, URZ, UPT, UP0 ;  /* 0x000000ffff00728c */ /* 0x000fc6000bf05300 */
[----:B------:R-:W-:Y:S08]  /*3d00*/  BRA.U !UP1, `(.L_x_69) ;  /* 0x0000000909087547 */ /* 0x000ff0000b800000 */
[----:B------:R-:W2:Y:S01]  /*3d10*/  LDCU.64 UR8, c[0x0][0x398] ;  /* 0x00007300ff0877ac */ /* 0x000ea20008000a00 */
[----:B------:R-:W3:Y:S01]  /*3d20*/  LDC.64 R8, c[0x0][0x3a8] ;  /* 0x0000ea00ff087b82 */ /* 0x000ee20000000a00 */
[----:B01----:R-:W-:Y:S01]  /*3d30*/  IADD3 R4, PT, PT, R1, 0x20, RZ ;  /* 0x0000002001047810 */ /* 0x003fe20007ffe0ff */
[----:B------:R-:W-:Y:S01]  /*3d40*/  IMAD.MOV.U32 R0, RZ, RZ, RZ ;  /* 0x000000ffff007224 */ /* 0x000fe200078e00ff */
[----:B------:R-:W-:Y:S01]  /*3d50*/  ULOP3.LUT UR6, UR4, 0xfffffff8, URZ, 0xc0, !UPT ;  /* 0xfffffff804067892 */ /* 0x000fe2000f8ec0ff */
[----:B------:R-:W-:Y:S01]  /*3d60*/  MOV R5, RZ ;  /* 0x000000ff00057202 */ /* 0x000fe20000000f00 */
[----:B------:R-:W0:Y:S04]  /*3d70*/  LDCU.64 UR10, c[0x0][0x3a8] ;  /* 0x00007500ff0a77ac */ /* 0x000e280008000a00 */
[----:B------:R-:W-:Y:S01]  /*3d80*/  IMAD.U32 R2, RZ, RZ, UR6 ;  /* 0x00000006ff027e24 */ /* 0x000fe2000f8e00ff */
[----:B--2---:R-:W-:-:S04]  /*3d90*/  ULEA UR8, UP1, UR4, UR8, 0x3 ;  /* 0x0000000804087291 */ /* 0x004fc8000f8218ff */
[----:B------:R-:W-:Y:S02]  /*3da0*/  ULEA.HI.X UR9, UR4, UR9, UR5, 0x3, UP1 ;  /* 0x0000000904097291 */ /* 0x000fe400088f1c05 */
[----:B------:R-:W-:Y:S02]  /*3db0*/  UIADD3 UR7, UP1, UPT, UR8, -0x20, URZ ;  /* 0xffffffe008077890 */ /* 0x000fe4000ff3e0ff */
[----:B------:R-:W-:Y:S02]  /*3dc0*/  ULOP3.LUT UR4, UR5, 0x7fffffff, URZ, 0xc0, !UPT ;  /* 0x7fffffff05047892 */ /* 0x000fe4000f8ec0ff */
[----:B------:R-:W-:Y:S02]  /*3dd0*/  UIADD3.X UR5, UPT, UPT, UR9, -0x1, URZ, UP1, !UPT ;  /* 0xffffffff09057890 */ /* 0x000fe40008ffe4ff */
[----:B------:R-:W-:Y:S02]  /*3de0*/  IMAD.U32 R10, RZ, RZ, UR7 ;  /* 0x00000007ff0a7e24 */ /* 0x000fe4000f8e00ff */
[----:B------:R-:W-:Y:S01]  /*3df0*/  MOV R7, UR4 ;  /* 0x0000000400077c02 */ /* 0x000fe20008000f00 */
[----:B------:R-:W-:Y:S01]  /*3e00*/  UMOV UR4, URZ ;  /* 0x000000ff00047c82 */ /* 0x000fe20008000000 */
[----:B------:R-:W-:Y:S01]  /*3e10*/  MOV R11, UR5 ;  /* 0x00000005000b7c02 */ /* 0x000fe20008000f00 */
[----:B0-----:R-:W-:-:S06]  /*3e20*/  UMOV UR5, URZ ;  /* 0x000000ff00057c82 */ /* 0x001fcc0008000000 */
.L_x_70:
[----:B------:R-:W-:Y:S01]  /*3e30*/  ISETP.NE.U32.AND P3, PT, RZ, UR10, PT ;  /* 0x0000000aff007c0c */ /* 0x000fe2000bf65070 */
[----:B------:R-:W-:-:S03]  /*3e40*/  UIADD3 UR6, UP1, UPT, UR4, 0x1, URZ ;  /* 0x0000000104067890 */ /* 0x000fc6000ff3e0ff */
[----:B------:R-:W-:Y:S01]  /*3e50*/  ISETP.NE.AND.EX P3, PT, RZ, UR11, PT, P3 ;  /* 0x0000000bff007c0c */ /* 0x000fe2000bf65330 */
[----:B------:R-:W-:Y:S02]  /*3e60*/  UIADD3.X UR7, UPT, UPT, URZ, UR5, URZ, UP1, !UPT ;  /* 0x00000005ff077290 */ /* 0x000fe40008ffe4ff */
[----:B---3--:R-:W-:-:S04]  /*3e70*/  ISETP.NE.U32.AND P4, PT, R8, UR6, PT ;  /* 0x0000000608007c0c */ /* 0x008fc8000bf85070 */
[----:B------:R-:W-:-:S06]  /*3e80*/  ISETP.NE.AND.EX P4, PT, R9, UR7, PT, P4 ;  /* 0x0000000709007c0c */ /* 0x000fcc000bf85340 */
[----:B------:R-:W2:Y:S04]  /*3e90*/  @P3 LDG.E.64 R22, desc[UR12][R10.64+0x18] ;  /* 0x0000180c0a163981 */ /* 0x000ea8000c1e1b00 */
[----:B------:R-:W2:Y:S04]  /*3ea0*/  @P3 LDL.64 R18, [R4+-0x20] ;  /* 0xffffe00004123983 */ /* 0x000ea80000100a00 */
[----:B------:R-:W3:Y:S04]  /*3eb0*/  @P4 LDG.E.64 R24, desc[UR12][R10.64+0x10] ;  /* 0x0000100c0a184981 */ /* 0x000ee8000c1e1b00 */
[----:B------:R-:W3:Y:S01]  /*3ec0*/  @P4 LDL.64 R14, [R4+-0x18] ;  /* 0xffffe800040e4983 */ /* 0x000ee20000100a00 */
[----:B------:R-:W-:-:S04]  /*3ed0*/  UIADD3 UR6, UP1, UPT, UR4, 0x2, URZ ;  /* 0x0000000204067890 */ /* 0x000fc8000ff3e0ff */
[----:B------:R-:W-:Y:S02]  /*3ee0*/  UIADD3.X UR7, UPT, UPT, URZ, UR5, URZ, UP1, !UPT ;  /* 0x00000005ff077290 */ /* 0x000fe40008ffe4ff */
[----:B------:R-:W-:Y:S01]  /*3ef0*/  ISETP.NE.U32.AND P2, PT, R8, UR6, PT ;  /* 0x0000000608007c0c */ /* 0x000fe2000bf45070 */
[----:B------:R-:W-:-:S03]  /*3f00*/  UIADD3 UR6, UP1, UPT, UR4, 0x3, URZ ;  /* 0x0000000304067890 */ /* 0x000fc6000ff3e0ff */
[----:B------:R-:W-:Y:S01]  /*3f10*/  ISETP.NE.AND.EX P2, PT, R9, UR7, PT, P2 ;  /* 0x0000000709007c0c */ /* 0x000fe2000bf45320 */
[----:B------:R-:W-:Y:S02]  /*3f20*/  UIADD3.X UR7, UPT, UPT, URZ, UR5, URZ, UP1, !UPT ;  /* 0x00000005ff077290 */ /* 0x000fe40008ffe4ff */
[----:B------:R-:W-:-:S04]  /*3f30*/  ISETP.NE.U32.AND P0, PT, R8, UR6, PT ;  /* 0x0000000608007c0c */ /* 0x000fc8000bf05070 */
[----:B------:R-:W-:-:S06]  /*3f40*/  ISETP.NE.AND.EX P0, PT, R9, UR7, PT, P0 ;  /* 0x0000000709007c0c */ /* 0x000fcc000bf05300 */
[----:B------:R-:W4:Y:S04]  /*3f50*/  @P2 LDG.E.64 R16, desc[UR12][R10.64+0x8] ;  /* 0x0000080c0a102981 */ /* 0x000f28000c1e1b00 */
[----:B------:R-:W4:Y:S01]  /*3f60*/  @P2 LDL.64 R12, [R4+-0x10] ;  /* 0xfffff000040c2983 */ /* 0x000f220000100a00 */
[----:B------:R-:W-:Y:S01]  /*3f70*/  UIADD3 UR6, UP1, UPT, UR4, 0x4, URZ ;  /* 0x0000000404067890 */ /* 0x000fe2000ff3e0ff */
[----:B------:R-:W-:Y:S01]  /*3f80*/  @P3 MOV R21, R5 ;  /* 0x0000000500153202 */ /* 0x000fe20000000f00 */
[----:B------:R-:W-:Y:S02]  /*3f90*/  @P3 IMAD.MOV.U32 R20, RZ, RZ, R0 ;  /* 0x000000ffff143224 */ /* 0x000fe400078e0000 */
[----:B------:R-:W-:Y:S02]  /*3fa0*/  UIADD3.X UR7, UPT, UPT, URZ, UR5, URZ, UP1, !UPT ;  /* 0x00000005ff077290 */ /* 0x000fe40008ffe4ff */
[----:B------:R-:W-:-:S04]  /*3fb0*/  ISETP.NE.U32.AND P1, PT, R8, UR6, PT ;  /* 0x0000000608007c0c */ /* 0x000fc8000bf25070 */
[----:B------:R-:W-:Y:S01]  /*3fc0*/  ISETP.NE.AND.EX P1, PT, R9, UR7, PT, P1 ;  /* 0x0000000709007c0c */ /* 0x000fe2000bf25310 */
[----:B--2---:R-:W-:Y:S02]  /*3fd0*/  @P3 IMAD R19, R19, R22, RZ ;  /* 0x0000001613133224 */ /* 0x004fe400078e02ff */
[----:B------:R-:W-:-:S04]  /*3fe0*/  @P3 IMAD.WIDE.U32 R20, R22, R18, R20 ;  /* 0x0000001216143225 */ /* 0x000fc800078e0014 */
[----:B------:R-:W-:Y:S02]  /*3ff0*/  @P3 IMAD R27, R23, R18, R19 ;  /* 0x00000012171b3224 */ /* 0x000fe400078e0213 */
[----:B------:R-:W2:Y:S04]  /*4000*/  @P0 LDG.E.64 R18, desc[UR12][R10.64] ;  /* 0x0000000c0a120981 */ /* 0x000ea8000c1e1b00 */
[----:B------:R-:W2:Y:S01]  /*4010*/  @P0 LDL.64 R22, [R4+-0x8] ;  /* 0xfffff80004160983 */ /* 0x000ea20000100a00 */
[----:B------:R-:W-:Y:S01]  /*4020*/  @P3 IMAD.IADD R5, R21, 0x1, R27 ;  /* 0x0000000115053824 */ /* 0x000fe200078e021b */
[----:B------:R-:W-:Y:S01]  /*4030*/  @P3 MOV R0, R20 ;  /* 0x0000001400003202 */ /* 0x000fe20000000f00 */
[----:B---3--:R-:W-:-:S03]  /*4040*/  @P4 IMAD R27, R15, R24, RZ ;  /* 0x000000180f1b4224 */ /* 0x008fc600078e02ff */
[----:B------:R-:W-:Y:S01]  /*4050*/  @P4 MOV R21, R5 ;  /* 0x0000000500154202 */ /* 0x000fe20000000f00 */
[----:B------:R-:W-:Y:S02]  /*4060*/  @P4 IMAD.MOV.U32 R20, RZ, RZ, R0 ;  /* 0x000000ffff144224 */ /* 0x000fe400078e0000 */
[-C--:B------:R-:W-:Y:S02]  /*4070*/  @P4 IMAD R27, R25, R14.reuse, R27 ;  /* 0x0000000e191b4224 */ /* 0x080fe400078e021b */
[----:B------:R-:W-:Y:S02]  /*4080*/  @P4 IMAD.WIDE.U32 R14, R24, R14, R20 ;  /* 0x0000000e180e4225 */ /* 0x000fe400078e0014 */
[----:B------:R-:W3:Y:S04]  /*4090*/  @P1 LDG.E.64 R24, desc[UR12][R10.64+-0x8] ;  /* 0xfffff80c0a181981 */ /* 0x000ee8000c1e1b00 */
[----:B------:R-:W3:Y:S01]  /*40a0*/  @P1 LDL.64 R20, [R4] ;  /* 0x0000000004141983 */ /* 0x000ee20000100a00 */
[----:B------:R-:W-:Y:S01]  /*40b0*/  UIADD3 UR6, UP1, UPT, UR4, 0x5, URZ ;  /* 0x0000000504067890 */ /* 0x000fe2000ff3e0ff */
[----:B------:R-:W-:Y:S01]  /*40c0*/  @P4 IMAD.IADD R5, R15, 0x1, R27 ;  /* 0x000000010f054824 */ /* 0x000fe200078e021b */
[----:B------:R-:W-:-:S02]  /*40d0*/  @P4 MOV R0, R14 ;  /* 0x0000000e00004202 */ /* 0x000fc40000000f00 */
[----:B------:R-:W-:Y:S02]  /*40e0*/  UIADD3.X UR7, UPT, UPT, URZ, UR5, URZ, UP1, !UPT ;  /* 0x00000005ff077290 */ /* 0x000fe40008ffe4ff */
[C---:B------:R-:W-:Y:S01]  /*40f0*/  ISETP.NE.U32.AND P3, PT, R8.reuse, UR6, PT ;  /* 0x0000000608007c0c */ /* 0x040fe2000bf65070 */
[----:B------:R-:W-:Y:S01]  /*4100*/  UIADD3 UR6, UP1, UPT, UR4, 0x6, URZ ;  /* 0x0000000604067890 */ /* 0x000fe2000ff3e0ff */
[----:B----4-:R-:W-:Y:S01]  /*4110*/  @P2 IMAD R13, R13, R16, RZ ;  /* 0x000000100d0d2224 */ /* 0x010fe200078e02ff */
[----:B------:R-:W-:Y:S01]  /*4120*/  @P2 MOV R15, R5 ;  /* 0x00000005000f2202 */ /* 0x000fe20000000f00 */
[----:B------:R-:W-:Y:S01]  /*4130*/  @P2 IMAD.MOV.U32 R14, RZ, RZ, R0 ;  /* 0x000000ffff0e2224 */ /* 0x000fe200078e0000 */
[----:B------:R-:W-:Y:S01]  /*4140*/  ISETP.NE.AND.EX P3, PT, R9, UR7, PT, P3 ;  /* 0x0000000709007c0c */ /* 0x000fe2000bf65330 */
[----:B------:R-:W-:Y:S01]  /*4150*/  UIADD3.X UR7, UPT, UPT, URZ, UR5, URZ, UP1, !UPT ;  /* 0x00000005ff077290 */ /* 0x000fe20008ffe4ff */
[-C--:B------:R-:W-:Y:S01]  /*4160*/  @P2 IMAD R17, R17, R12.reuse, R13 ;  /* 0x0000000c11112224 */ /* 0x080fe200078e020d */
[----:B------:R-:W-:Y:S01]  /*4170*/  ISETP.NE.U32.AND P4, PT, R8, UR6, PT ;  /* 0x0000000608007c0c */ /* 0x000fe2000bf85070 */
[----:B------:R-:W-:-:S03]  /*4180*/  @P2 IMAD.WIDE.U32 R12, R16, R12, R14 ;  /* 0x0000000c100c2225 */ /* 0x000fc600078e000e */
[----:B------:R-:W-:Y:S01]  /*4190*/  ISETP.NE.AND.EX P4, PT, R9, UR7, PT, P4 ;  /* 0x0000000709007c0c */ /* 0x000fe2000bf85340 */
[----:B------:R-:W-:Y:S01]  /*41a0*/  @P2 IMAD.IADD R5, R13, 0x1, R17 ;  /* 0x000000010d052824 */ /* 0x000fe200078e0211 */
[----:B------:R-:W-:Y:S01]  /*41b0*/  @P2 MOV R0, R12 ;  /* 0x0000000c00002202 */ /* 0x000fe20000000f00 */
[----:B------:R-:W-:-:S03]  /*41c0*/  UIADD3 UR6, UP1, UPT, UR4, 0x7, URZ ;  /* 0x0000000704067890 */ /* 0x000fc6000ff3e0ff */
[----:B------:R-:W4:Y:S01]  /*41d0*/  @P3 LDG.E.64 R12, desc[UR12][R10.64+-0x10] ;  /* 0xfffff00c0a0c3981 */ /* 0x000f22000c1e1b00 */
[----:B------:R-:W-:-:S03]  /*41e0*/  @P0 MOV R17, R5 ;  /* 0x0000000500110202 */ /* 0x000fc60000000f00 */
[----:B------:R-:W4:Y:S01]  /*41f0*/  @P3 LDL.64 R14, [R4+0x8] ;  /* 0x00000800040e3983 */ /* 0x000f220000100a00 */
[----:B------:R-:W-:Y:S01]  /*4200*/  @P0 IMAD.MOV.U32 R16, RZ, RZ, R0 ;  /* 0x000000ffff100224 */ /* 0x000fe200078e0000 */
[----:B------:R-:W-:Y:S01]  /*4210*/  UIADD3.X UR7, UPT, UPT, URZ, UR5, URZ, UP1, !UPT ;  /* 0x00000005ff077290 */ /* 0x000fe20008ffe4ff */
[----:B------:R-:W-:-:S05]  /*4220*/  ISETP.NE.U32.AND P2, PT, R8, UR6, PT ;  /* 0x0000000608007c0c */ /* 0x000fca000bf45070 */
[----:B------:R-:W-:Y:S01]  /*4230*/  ISETP.NE.AND.EX P2, PT, R9, UR7, PT, P2 ;  /* 0x0000000709007c0c */ /* 0x000fe2000bf45320 */
[----:B--2---:R-:W-:-:S04]  /*4240*/  @P0 IMAD R27, R23, R18, RZ ;  /* 0x00000012171b0224 */ /* 0x004fc800078e02ff */
[-C--:B------:R-:W-:Y:S02]  /*4250*/  @P0 IMAD R27, R19, R22.reuse, R27 ;  /* 0x00000016131b0224 */ /* 0x080fe400078e021b */
[----:B------:R-:W-:Y:S02]  /*4260*/  @P0 IMAD.WIDE.U32 R22, R18, R22, R16 ;  /* 0x0000001612160225 */ /* 0x000fe400078e0010 */
[----:B------:R-:W2:Y:S04]  /*4270*/  @P4 LDG.E.64 R16, desc[UR12][R10.64+-0x18] ;  /* 0xffffe80c0a104981 */ /* 0x000ea8000c1e1b00 */
[----:B------:R-:W2:Y:S01]  /*4280*/  @P4 LDL.64 R18, [R4+0x10] ;  /* 0x0000100004124983 */ /* 0x000ea20000100a00 */
[----:B------:R-:W-:Y:S01]  /*4290*/  @P0 IMAD.IADD R5, R23, 0x1, R27 ;  /* 0x0000000117050824 */ /* 0x000fe200078e021b */
[----:B------:R-:W-:Y:S01]  /*42a0*/  @P0 MOV R0, R22 ;  /* 0x0000001600000202 */ /* 0x000fe20000000f00 */
[----:B---3--:R-:W-:-:S03]  /*42b0*/  @P1 IMAD R27, R21, R24, RZ ;  /* 0x00000018151b1224 */ /* 0x008fc600078e02ff */
[----:B------:R-:W-:Y:S01]  /*42c0*/  @P1 MOV R23, R5 ;  /* 0x0000000500171202 */ /* 0x000fe20000000f00 */
[----:B------:R-:W-:Y:S02]  /*42d0*/  @P1 IMAD.MOV.U32 R22, RZ, RZ, R0 ;  /* 0x000000ffff161224 */ /* 0x000fe400078e0000 */
[-C--:B------:R-:W-:Y:S02]  /*42e0*/  @P1 IMAD R27, R25, R20.reuse, R27 ;  /* 0x00000014191b1224 */ /* 0x080fe400078e021b */
[----:B------:R-:W-:Y:S02]  /*42f0*/  @P1 IMAD.WIDE.U32 R20, R24, R20, R22 ;  /* 0x0000001418141225 */ /* 0x000fe400078e0016 */
[----:B------:R0:W3:Y:S04]  /*4300*/  @P2 LDL.64 R22, [R4+0x18] ;  /* 0x0000180004162983 */ /* 0x0000e80000100a00 */
[----:B------:R1:W3:Y:S01]  /*4310*/  @P2 LDG.E.64 R24, desc[UR12][R10.64+-0x20] ;  /* 0xffffe00c0a182981 */ /* 0x0002e2000c1e1b00 */
[----:B------:R-:W-:Y:S01]  /*4320*/  @P1 IMAD.IADD R5, R21, 0x1, R27 ;  /* 0x0000000115051824 */ /* 0x000fe200078e021b */
[----:B------:R-:W-:Y:S01]  /*4330*/  @P1 MOV R0, R20 ;  /* 0x0000001400001202 */ /* 0x000fe20000000f00 */
[----:B------:R-:W-:Y:S01]  /*4340*/  UIADD3 UR4, UP1, UPT, UR4, 0x8, URZ ;  /* 0x0000000804047890 */ /* 0x000fe2000ff3e0ff */
[----:B0-----:R-:W-:Y:S01]  /*4350*/  VIADD R4, R4, 0x40 ;  /* 0x0000004004047836 */ /* 0x001fe20000000000 */
[----:B------:R-:W-:Y:S01]  /*4360*/  UIADD3 UR10, UP2, UPT, UR10, -0x8, URZ ;  /* 0xfffffff80a0a7890 */ /* 0x000fe2000ff5e0ff */
[----:B------:R-:W-:Y:S01]  /*4370*/  @P3 MOV R21, R5 ;  /* 0x0000000500153202 */ /* 0x000fe20000000f00 */
[----:B------:R-:W-:Y:S01]  /*4380*/  @P3 IMAD.MOV.U32 R20, RZ, RZ, R0 ;  /* 0x000000ffff143224 */ /* 0x000fe200078e0000 */
[----:B------:R-:W-:Y:S01]  /*4390*/  UIADD3.X UR5, UPT, UPT, URZ, UR5, URZ, UP1, !UPT ;  /* 0x00000005ff057290 */ /* 0x000fe20008ffe4ff */
[----:B------:R-:W-:Y:S01]  /*43a0*/  ISETP.NE.U32.AND P0, PT, R2, UR4, PT ;  /* 0x0000000402007c0c */ /* 0x000fe2000bf05070 */
[----:B------:R-:W-:Y:S01]  /*43b0*/  UIADD3.X UR11, UPT, UPT, UR11, -0x1, URZ, UP2, !UPT ;  /* 0xffffffff0b0b7890 */ /* 0x000fe200097fe4ff */
[----:B-1----:R-:W-:-:S03]  /*43c0*/  IADD3 R10, P1, PT, R10, -0x40, RZ ;  /* 0xffffffc00a0a7810 */ /* 0x002fc60007f3e0ff */
[----:B------:R-:W-:Y:S02]  /*43d0*/  ISETP.NE.AND.EX P0, PT, R7, UR5, PT, P0 ;  /* 0x0000000507007c0c */ /* 0x000fe4000bf05300 */
[----:B------:R-:W-:Y:S01]  /*43e0*/  IADD3.X R11, PT, PT, R11, -0x1, RZ, P1, !PT ;  /* 0xffffffff0b0b7810 */ /* 0x000fe20000ffe4ff */
[----:B----4-:R-:W-:-:S04]  /*43f0*/  @P3 IMAD R15, R15, R12, RZ ;  /* 0x0000000c0f0f3224 */ /* 0x010fc800078e02ff */
[-C--:B------:R-:W-:Y:S02]  /*4400*/  @P3 IMAD R15, R13, R14.reuse, R15 ;  /* 0x0000000e0d0f3224 */ /* 0x080fe400078e020f */
[----:B------:R-:W-:-:S04]  /*4410*/  @P3 IMAD.WIDE.U32 R12, R12, R14, R20 ;  /* 0x0000000e0c0c3225 */ /* 0x000fc800078e0014 */
[----:B------:R-:W-:Y:S01]  /*4420*/  @P3 IMAD.IADD R5, R13, 0x1, R15 ;  /* 0x000000010d053824 */ /* 0x000fe200078e020f */
[----:B------:R-:W-:-:S05]  /*4430*/  @P3 MOV R0, R12 ;  /* 0x0000000c00003202 */ /* 0x000fca0000000f00 */
[----:B------:R-:W-:Y:S02]  /*4440*/  @P4 IMAD.MOV.U32 R12, RZ, RZ, R0 ;  /* 0x000000ffff0c4224 */ /* 0x000fe400078e0000 */
[----:B--2---:R-:W-:-:S04]  /*4450*/  @P4 IMAD R13, R19, R16, RZ ;  /* 0x00000010130d4224 */ /* 0x004fc800078e02ff */
[----:B------:R-:W-:Y:S01]  /*4460*/  @P4 IMAD R15, R17, R18, R13 ;  /* 0x00000012110f4224 */ /* 0x000fe200078e020d */
[----:B------:R-:W-:-:S03]  /*4470*/  @P4 MOV R13, R5 ;  /* 0x00000005000d4202 */ /* 0x000fc60000000f00 */
[----:B------:R-:W-:-:S04]  /*4480*/  @P4 IMAD.WIDE.U32 R16, R16, R18, R12 ;  /* 0x0000001210104225 */ /* 0x000fc800078e000c */
[----:B------:R-:W-:Y:S01]  /*4490*/  @P4 IMAD.IADD R5, R17, 0x1, R15 ;  /* 0x0000000111054824 */ /* 0x000fe200078e020f */
[----:B------:R-:W-:Y:S01]  /*44a0*/  @P4 MOV R0, R16 ;  /* 0x0000001000004202 */ /* 0x000fe20000000f00 */
[----:B---3--:R-:W-:-:S04]  /*44b0*/  @P2 IMAD R13, R23, R24, RZ ;  /* 0x00000018170d2224 */ /* 0x008fc800078e02ff */
[----:B------:R-:W-:Y:S02]  /*44c0*/  @P2 IMAD.MOV.U32 R12, RZ, RZ, R0 ;  /* 0x000000ffff0c2224 */ /* 0x000fe400078e0000 */
[----:B------:R-:W-:Y:S01]  /*44d0*/  @P2 IMAD R15, R25, R22, R13 ;  /* 0x00000016190f2224 */ /* 0x000fe200078e020d */
[----:B------:R-:W-:-:S03]  /*44e0*/  @P2 MOV R13, R5 ;  /* 0x00000005000d2202 */ /* 0x000fc60000000f00 */
[----:B------:R-:W-:-:S04]  /*44f0*/  @P2 IMAD.WIDE.U32 R22, R24, R22, R12 ;  /* 0x0000001618162225 */ /* 0x000fc800078e000c */
[----:B------:R-:W-:Y:S01]  /*4500*/  @P2 IMAD.IADD R5, R23, 0x1, R15 ;  /* 0x0000000117052824 */ /* 0x000fe200078e020f */
[----:B------:R-:W-:Y:S01]  /*4510*/  @P2 MOV R0, R22 ;  /* 0x0000001600002202 */ /* 0x000fe20000000f00 */
[----:B------:R-:W-:Y:S06]  /*4520*/  @P0 BRA `(.L_x_70) ;  /* 0xfffffff800400947 */ /* 0x000fec000383ffff */
.L_x_69:
[----:B------:R-:W-:Y:S05]  /*4530*/  BRA.U !UP0, `(.L_x_68) ;  /* 0x0000000508e87547 */ /* 0x000fea000b800000 */
[----:B------:R-:W2:Y:S01]  /*4540*/  LDCU UR4, c[0x0][0x3a0] ;  /* 0x00007400ff0477ac */ /* 0x000ea20008000800 */
[----:B------:R-:W-:-:S04]  /*4550*/  UISETP.GE.U32.AND UP0, UPT, UR14, 0x4, UPT ;  /* 0x000000040e00788c */ /* 0x000fc8000bf06070 */
[----:B------:R-:W-:Y:S02]  /*4560*/  UISETP.GE.U32.AND.EX UP0, UPT, URZ, URZ, UPT, UP0 ;  /* 0x000000ffff00728c */ /* 0x000fe4000bf06100 */
[----:B--2---:R-:W-:-:S04]  /*4570*/  ULOP3.LUT UR5, UR4, 0x3, URZ, 0xc0, !UPT ;  /* 0x0000000304057892 */ /* 0x004fc8000f8ec0ff */
[----:B------:R-:W-:-:S04]  /*4580*/  UISETP.NE.U32.AND UP1, UPT, UR5, URZ, UPT ;  /* 0x000000ff0500728c */ /* 0x000fc8000bf25070 */
[----:B------:R-:W-:Y:S01]  /*4590*/  UISETP.NE.AND.EX UP1, UPT, URZ, URZ, UPT, UP1 ;  /* 0x000000ffff00728c */ /* 0x000fe2000bf25310 */
[----:B------:R-:W-:Y:S10]  /*45a0*/  BRA.U !UP0, `(.L_x_71) ;  /* 0x0000000108e07547 */ /* 0x000ff4000b800000 */
[----:B------:R-:W2:Y:S01]  /*45b0*/  LDCU.64 UR6, c[0x0][0x3a8] ;  /* 0x00007500ff0677ac */ /* 0x000ea20008000a00 */
[C---:B01----:R-:W-:Y:S02]  /*45c0*/  SHF.L.U32 R4, R2.reuse, 0x3, RZ ;  /* 0x0000000302047819 */ /* 0x043fe400000006ff */
[C---:B------:R-:W-:Y:S02]  /*45d0*/  IADD3 R8, P3, PT, R2.reuse, 0x1, RZ ;  /* 0x0000000102087810 */ /* 0x040fe40007f7e0ff */
[----:B------:R-:W-:Y:S02]  /*45e0*/  SHF.L.U64.HI R6, R2, 0x3, R7 ;  /* 0x0000000302067819 */ /* 0x000fe40000010207 */
[----:B------:R-:W-:Y:S02]  /*45f0*/  LOP3.LUT R24, R4, 0xfffffff8, RZ, 0x3c, !PT ;  /* 0xfffffff804187812 */ /* 0x000fe400078e3cff */
[----:B------:R-:W-:Y:S02]  /*4600*/  LOP3.LUT R6, RZ, R6, RZ, 0x33, !PT ;  /* 0x00000006ff067212 */ /* 0x000fe400078e33ff */
[----:B------:R-:W-:-:S02]  /*4610*/  IADD3 R24, P2, PT, R24, UR8, RZ ;  /* 0x0000000818187c10 */ /* 0x000fc4000ff5e0ff */
[----:B------:R-:W-:Y:S02]  /*4620*/  IADD3 R28, PT, PT, R1, R4, RZ ;  /* 0x00000004011c7210 */ /* 0x000fe40007ffe0ff */
[----:B------:R-:W-:Y:S02]  /*4630*/  IADD3.X R25, PT, PT, R6, UR9, RZ, P2, !PT ;  /* 0x0000000906197c10 */ /* 0x000fe400097fe4ff */
[----:B--2---:R-:W-:Y:S02]  /*4640*/  ISETP.NE.U32.AND P0, PT, R2, UR6, PT ;  /* 0x0000000602007c0c */ /* 0x004fe4000bf05070 */
[----:B------:R-:W-:Y:S01]  /*4650*/  ISETP.NE.U32.AND P1, PT, R8, UR6, PT ;  /* 0x0000000608007c0c */ /* 0x000fe2000bf25070 */
[----:B------:R-:W-:Y:S01]  /*4660*/  IMAD.X R8, RZ, RZ, R7, P3 ;  /* 0x000000ffff087224 */ /* 0x000fe200018e0607 */
[----:B------:R-:W-:Y:S02]  /*4670*/  ISETP.NE.AND.EX P0, PT, R7, UR7, PT, P0 ;  /* 0x0000000707007c0c */ /* 0x000fe4000bf05300 */
[----:B------:R-:W-:-:S02]  /*4680*/  IADD3 R4, P3, PT, R2, 0x2, RZ ;  /* 0x0000000202047810 */ /* 0x000fc40007f7e0ff */
[----:B------:R-:W-:Y:S02]  /*4690*/  ISETP.NE.AND.EX P1, PT, R8, UR7, PT, P1 ;  /* 0x0000000708007c0c */ /* 0x000fe4000bf25310 */
[----:B------:R-:W-:Y:S01]  /*46a0*/  ISETP.NE.U32.AND P2, PT, R4, UR6, PT ;  /* 0x0000000604007c0c */ /* 0x000fe2000bf45070 */
[----:B------:R-:W-:-:S06]  /*46b0*/  IMAD.X R4, RZ, RZ, R7, P3 ;  /* 0x000000ffff047224 */ /* 0x000fcc00018e0607 */
[----:B------:R-:W2:Y:S04]  /*46c0*/  @P0 LDL.64 R20, [R28] ;  /* 0x000000001c140983 */ /* 0x000ea80000100a00 */
[----:B------:R-:W2:Y:S01]  /*46d0*/  @P0 LDG.E.64 R18, desc[UR12][R24.64] ;  /* 0x0000000c18120981 */ /* 0x000ea2000c1e1b00 */
[----:B------:R-:W-:Y:S02]  /*46e0*/  ISETP.NE.AND.EX P2, PT, R4, UR7, PT, P2 ;  /* 0x0000000704007c0c */ /* 0x000fe4000bf45320 */
[----:B------:R-:W-:Y:S01]  /*46f0*/  IADD3 R4, P4, PT, R2, 0x3, RZ ;  /* 0x0000000302047810 */ /* 0x000fe20007f9e0ff */
[----:B------:R-:W3:Y:S04]  /*4700*/  @P1 LDL.64 R14, [R28+0x8] ;  /* 0x000008001c0e1983 */ /* 0x000ee80000100a00 */
[----:B------:R-:W3:Y:S01]  /*4710*/  @P1 LDG.E.64 R16, desc[UR12][R24.64+-0x8] ;  /* 0xfffff80c18101981 */ /* 0x000ee2000c1e1b00 */
[----:B------:R-:W-:-:S02]  /*4720*/  ISETP.NE.U32.AND P3, PT, R4, UR6, PT ;  /* 0x0000000604007c0c */ /* 0x000fc4000bf65070 */
[----:B------:R-:W-:-:S03]  /*4730*/  IADD3.X R4, PT, PT, RZ, R7, RZ, P4, !PT ;  /* 0x00000007ff047210 */ /* 0x000fc600027fe4ff */
[----:B------:R-:W4:Y:S01]  /*4740*/  @P2 LDL.64 R8, [R28+0x10] ;  /* 0x000010001c082983 */ /* 0x000f220000100a00 */
[----:B------:R-:W-:-:S03]  /*4750*/  ISETP.NE.AND.EX P3, PT, R4, UR7, PT, P3 ;  /* 0x0000000704007c0c */ /* 0x000fc6000bf65330 */
[----:B------:R-:W4:Y:S10]  /*4760*/  @P2 LDG.E.64 R12, desc[UR12][R24.64+-0x10] ;  /* 0xfffff00c180c2981 */ /* 0x000f34000c1e1b00 */
[----:B------:R-:W5:Y:S04]  /*4770*/  @P3 LDL.64 R10, [R28+0x18] ;  /* 0x000018001c0a3983 */ /* 0x000f680000100a00 */
[----:B------:R-:W5:Y:S01]  /*4780*/  @P3 LDG.E.64 R22, desc[UR12][R24.64+-0x18] ;  /* 0xffffe80c18163981 */ /* 0x000f62000c1e1b00 */
[----:B------:R-:W-:-:S04]  /*4790*/  @P0 IMAD.MOV.U32 R4, RZ, RZ, R0 ;  /* 0x000000ffff040224 */ /* 0x000fc800078e0000 */
[----:B--2---:R-:W-:-:S04]  /*47a0*/  @P0 IMAD.WIDE.U32 R26, R18, R20, R4 ;  /* 0x00000014121a0225 */ /* 0x004fc800078e0004 */
[----:B------:R-:W-:Y:S01]  /*47b0*/  @P0 IMAD R21, R21, R18, RZ ;  /* 0x0000001215150224 */ /* 0x000fe200078e02ff */
[----:B------:R-:W-:-:S03]  /*47c0*/  @P0 MOV R0, R26 ;  /* 0x0000001a00000202 */ /* 0x000fc60000000f00 */
[----:B------:R-:W-:Y:S01]  /*47d0*/  @P0 IMAD R21, R19, R20, R21 ;  /* 0x0000001413150224 */ /* 0x000fe200078e0215 */
[----:B------:R-:W-:Y:S01]  /*47e0*/  @P1 MOV R4, R0 ;  /* 0x0000000000041202 */ /* 0x000fe20000000f00 */
[----:B---3--:R-:W-:Y:S02]  /*47f0*/  @P1 IMAD R15, R15, R16, RZ ;  /* 0x000000100f0f1224 */ /* 0x008fe400078e02ff */
[----:B------:R-:W-:Y:S02]  /*4800*/  @P0 IMAD.IADD R5, R27, 0x1, R21 ;  /* 0x000000011b050824 */ /* 0x000fe400078e0215 */
[-C--:B------:R-:W-:Y:S02]  /*4810*/  @P1 IMAD R17, R17, R14.reuse, R15 ;  /* 0x0000000e11111224 */ /* 0x080fe400078e020f */
[----:B------:R-:W-:-:S03]  /*4820*/  @P1 IMAD.WIDE.U32 R14, R16, R14, R4 ;  /* 0x0000000e100e1225 */ /* 0x000fc600078e0004 */
[----:B------:R-:W-:Y:S01]  /*4830*/  @P1 MOV R0, R14 ;  /* 0x0000000e00001202 */ /* 0x000fe20000000f00 */
[----:B----4-:R-:W-:Y:S02]  /*4840*/  @P2 IMAD R9, R9, R12, RZ ;  /* 0x0000000c09092224 */ /* 0x010fe400078e02ff */
[----:B------:R-:W-:Y:S02]  /*4850*/  @P1 IMAD.IADD R5, R15, 0x1, R17 ;  /* 0x000000010f051824 */ /* 0x000fe400078e0211 */
[----:B------:R-:W-:Y:S02]  /*4860*/  @P2 IMAD.MOV.U32 R4, RZ, RZ, R0 ;  /* 0x000000ffff042224 */ /* 0x000fe400078e0000 */
[-C--:B------:R-:W-:Y:S02]  /*4870*/  @P2 IMAD R13, R13, R8.reuse, R9 ;  /* 0x000000080d0d2224 */ /* 0x080fe400078e0209 */
[----:B------:R-:W-:-:S04]  /*4880*/  @P2 IMAD.WIDE.U32 R8, R12, R8, R4 ;  /* 0x000000080c082225 */ /* 0x000fc800078e0004 */
[----:B------:R-:W-:Y:S01]  /*4890*/  @P2 IMAD.MOV.U32 R0, RZ, RZ, R8 ;  /* 0x000000ffff002224 */ /* 0x000fe200078e0008 */
[----:B------:R-:W-:Y:S01]  /*48a0*/  @P2 IADD3 R5, PT, PT, R9, R13, RZ ;  /* 0x0000000d09052210 */ /* 0x000fe20007ffe0ff */
[----:B-----5:R-:W-:-:S03]  /*48b0*/  @P3 IMAD R11, R11, R22, RZ ;  /* 0x000000160b0b3224 */ /* 0x020fc600078e02ff */
[----:B------:R-:W-:Y:S01]  /*48c0*/  @P3 MOV R4, R0 ;  /* 0x0000000000043202 */ /* 0x000fe20000000f00 */
[----:B------:R-:W-:Y:S01]  /*48d0*/  @P3 IMAD R9, R23, R10, R11 ;  /* 0x0000000a17093224 */ /* 0x000fe200078e020b */
[----:B------:R-:W-:-:S03]  /*48e0*/  IADD3 R2, P0, PT, R2, 0x4, RZ ;  /* 0x0000000402027810 */ /* 0x000fc60007f1e0ff */
[----:B------:R-:W-:-:S04]  /*48f0*/  @P3 IMAD.WIDE.U32 R10, R22, R10, R4 ;  /* 0x0000000a160a3225 */ /* 0x000fc800078e0004 */
[----:B------:R-:W-:Y:S01]  /*4900*/  IMAD.X R7, RZ, RZ, R7, P0 ;  /* 0x000000ffff077224 */ /* 0x000fe200000e0607 */
[----:B------:R-:W-:Y:S01]  /*4910*/  @P3 IADD3 R5, PT, PT, R11, R9, RZ ;  /* 0x000000090b053210 */ /* 0x000fe20007ffe0ff */
[----:B------:R-:W-:-:S07]  /*4920*/  @P3 IMAD.MOV.U32 R0, RZ, RZ, R10 ;  /* 0x000000ffff003224 */ /* 0x000fce00078e000a */
.L_x_71:
[----:B------:R-:W-:Y:S05]  /*4930*/  BRA.U !UP1, `(.L_x_68) ;  /* 0x0000000109e87547 */ /* 0x000fea000b800000 */
[----:B------:R-:W-:Y:S02]  /*4940*/  UISETP.NE.U32.AND UP0, UPT, UR5, 0x1, UPT ;  /* 0x000000010500788c */ /* 0x000fe4000bf05070 */
[----:B------:R-:W-:Y:S02]  /*4950*/  ULOP3.LUT UR4, UR4, 0x1, URZ, 0xc0, !UPT ;  /* 0x0000000104047892 */ /* 0x000fe4000f8ec0ff */
[----:B------:R-:W-:Y:S01]  /*4960*/  UISETP.NE.AND.EX UP0, UPT, URZ, URZ, UPT, UP0 ;  /* 0x000000ffff00728c */ /* 0x000fe2000bf05300 */
[----:B------:R-:W2:Y:S01]  /*4970*/  LDCU.64 UR6, c[0x0][0x3a8] ;  /* 0x00007500ff0677ac */ /* 0x000ea20008000a00 */
[----:B------:R-:W-:-:S07]  /*4980*/  UISETP.NE.U32.AND UP1, UPT, UR4, 0x1, UPT ;  /* 0x000000010400788c */ /* 0x000fce000bf25070 */
[----:B------:R-:W-:Y:S05]  /*4990*/  BRA.U !UP0, `(.L_x_72) ;  /* 0x0000000108807547 */ /* 0x000fea000b800000 */
[----:B------:R-:W3:Y:S01]  /*49a0*/  LDCU.64 UR4, c[0x0][0x3a8] ;  /* 0x00007500ff0477ac */ /* 0x000ee20008000a00 */
[C---:B01----:R-:W-:Y:S02]  /*49b0*/  SHF.L.U32 R4, R2.reuse, 0x3, RZ ;  /* 0x0000000302047819 */ /* 0x043fe400000006ff */
[C---:B------:R-:W-:Y:S02]  /*49c0*/  IADD3 R8, P2, PT, R2.reuse, 0x1, RZ ;  /* 0x0000000102087810 */ /* 0x040fe40007f5e0ff */
[----:B------:R-:W-:Y:S02]  /*49d0*/  SHF.L.U64.HI R6, R2, 0x3, R7 ;  /* 0x0000000302067819 */ /* 0x000fe40000010207 */
[----:B------:R-:W-:Y:S02]  /*49e0*/  LOP3.LUT R18, R4, 0xfffffff8, RZ, 0x3c, !PT ;  /* 0xfffffff804127812 */ /* 0x000fe400078e3cff */
[----:B------:R-:W-:Y:S02]  /*49f0*/  LOP3.LUT R6, RZ, R6, RZ, 0x33, !PT ;  /* 0x00000006ff067212 */ /* 0x000fe400078e33ff */
[----:B------:R-:W-:-:S02]  /*4a00*/  IADD3 R4, PT, PT, R1, R4, RZ ;  /* 0x0000000401047210 */ /* 0x000fc40007ffe0ff */
[----:B---3--:R-:W-:Y:S02]  /*4a10*/  ISETP.NE.U32.AND P0, PT, R2, UR4, PT ;  /* 0x0000000402007c0c */ /* 0x008fe4000bf05070 */
[----:B------:R-:W-:Y:S01]  /*4a20*/  ISETP.NE.U32.AND P1, PT, R8, UR4, PT ;  /* 0x0000000408007c0c */ /* 0x000fe2000bf25070 */
[----:B------:R-:W-:Y:S01]  /*4a30*/  IMAD.X R8, RZ, RZ, R7, P2 ;  /* 0x000000ffff087224 */ /* 0x000fe200010e0607 */
[----:B------:R-:W-:Y:S02]  /*4a40*/  ISETP.NE.AND.EX P0, PT, R7, UR5, PT, P0 ;  /* 0x0000000507007c0c */ /* 0x000fe4000bf05300 */
[----:B------:R-:W-:Y:S02]  /*4a50*/  IADD3 R18, P2, PT, R18, UR8, RZ ;  /* 0x0000000812127c10 */ /* 0x000fe4000ff5e0ff */
[----:B------:R-:W-:Y:S02]  /*4a60*/  ISETP.NE.AND.EX P1, PT, R8, UR5, PT, P1 ;  /* 0x0000000508007c0c */ /* 0x000fe4000bf25310 */
[----:B------:R-:W-:-:S07]  /*4a70*/  IADD3.X R19, PT, PT, R6, UR9, RZ, P2, !PT ;  /* 0x0000000906137c10 */ /* 0x000fce00097fe4ff */
[----:B------:R-:W3:Y:S04]  /*4a80*/  @P0 LDL.64 R14, [R4] ;  /* 0x00000000040e0983 */ /* 0x000ee80000100a00 */
[----:B------:R-:W3:Y:S04]  /*4a90*/  @P0 LDG.E.64 R12, desc[UR12][R18.64] ;  /* 0x0000000c120c0981 */ /* 0x000ee8000c1e1b00 */
[----:B------:R0:W4:Y:S04]  /*4aa0*/  @P1 LDL.64 R8, [R4+0x8] ;  /* 0x0000080004081983 */ /* 0x0001280000100a00 */
[----:B------:R-:W4:Y:S01]  /*4ab0*/  @P1 LDG.E.64 R10, desc[UR12][R18.64+-0x8] ;  /* 0xfffff80c120a1981 */ /* 0x000f22000c1e1b00 */
[----:B0-----:R-:W-:-:S04]  /*4ac0*/  @P0 IMAD.MOV.U32 R4, RZ, RZ, R0 ;  /* 0x000000ffff040224 */ /* 0x001fc800078e0000 */
[----:B---3--:R-:W-:-:S04]  /*4ad0*/  @P0 IMAD.WIDE.U32 R16, R12, R14, R4 ;  /* 0x0000000e0c100225 */ /* 0x008fc800078e0004 */
[----:B------:R-:W-:Y:S01]  /*4ae0*/  @P0 IMAD R15, R15, R12, RZ ;  /* 0x0000000c0f0f0224 */ /* 0x000fe200078e02ff */
[----:B------:R-:W-:-:S03]  /*4af0*/  @P0 MOV R0, R16 ;  /* 0x0000001000000202 */ /* 0x000fc60000000f00 */
[----:B------:R-:W-:Y:S01]  /*4b00*/  @P0 IMAD R15, R13, R14, R15 ;  /* 0x0000000e0d0f0224 */ /* 0x000fe200078e020f */
[----:B------:R-:W-:Y:S01]  /*4b10*/  @P1 MOV R4, R0 ;  /* 0x0000000000041202 */ /* 0x000fe20000000f00 */
[----:B----4-:R-:W-:Y:S02]  /*4b20*/  @P1 IMAD R9, R9, R10, RZ ;  /* 0x0000000a09091224 */ /* 0x010fe400078e02ff */
[----:B------:R-:W-:Y:S01]  /*4b30*/  @P0 IMAD.IADD R5, R17, 0x1, R15 ;  /* 0x0000000111050824 */ /* 0x000fe200078e020f */
[----:B------:R-:W-:Y:S01]  /*4b40*/  IADD3 R2, P0, PT, R2, 0x2, RZ ;  /* 0x0000000202027810 */ /* 0x000fe20007f1e0ff */
[-C--:B------:R-:W-:Y:S02]  /*4b50*/  @P1 IMAD R11, R11, R8.reuse, R9 ;  /* 0x000000080b0b1224 */ /* 0x080fe400078e0209 */
[----:B------:R-:W-:-:S04]  /*4b60*/  @P1 IMAD.WIDE.U32 R8, R10, R8, R4 ;  /* 0x000000080a081225 */ /* 0x000fc800078e0004 */
[----:B------:R-:W-:Y:S01]  /*4b70*/  IMAD.X R7, RZ, RZ, R7, P0 ;  /* 0x000000ffff077224 */ /* 0x000fe200000e0607 */
[----:B------:R-:W-:Y:S01]  /*4b80*/  @P1 IADD3 R5, PT, PT, R9, R11, RZ ;  /* 0x0000000b09051210 */ /* 0x000fe20007ffe0ff */
[----:B------:R-:W-:-:S07]  /*4b90*/  @P1 IMAD.MOV.U32 R0, RZ, RZ, R8 ;  /* 0x000000ffff001224 */ /* 0x000fce00078e0008 */
.L_x_72:
[----:B--2---:R-:W-:Y:S01]  /*4ba0*/  ISETP.NE.U32.AND P0, PT, R2, UR6, PT ;  /* 0x0000000602007c0c */ /* 0x004fe2000bf05070 */
[----:B------:R-:W-:-:S03]  /*4bb0*/  UISETP.NE.U32.AND.EX UP0, UPT, URZ, URZ, UPT, UP1 ;  /* 0x000000ffff00728c */ /* 0x000fc6000bf05110 */
[----:B------:R-:W-:-:S04]  /*4bc0*/  ISETP.NE.AND.EX P0, PT, R7, UR7, PT, P0 ;  /* 0x0000000707007c0c */ /* 0x000fc8000bf05300 */
[----:B------:R-:W-:-:S13]  /*4bd0*/  PLOP3.LUT P0, PT, P0, PT, UP0, 0xae, 0xea ;  /* 0x0000000000ea781c */ /* 0x000fda000070f50e */
[----:B------:R-:W-:Y:S05]  /*4be0*/  @P0 BRA `(.L_x_68) ;  /* 0x00000000003c0947 */ /* 0x000fea0003800000 */
[C---:B01----:R-:W-:Y:S02]  /*4bf0*/  SHF.L.U32 R4, R2.reuse, 0x3, RZ ;  /* 0x0000000302047819 */ /* 0x043fe400000006ff */
[----:B------:R-:W-:Y:S02]  /*4c00*/  SHF.L.U64.HI R2, R2, 0x3, R7 ;  /* 0x0000000302027819 */ /* 0x000fe40000010207 */
[----:B------:R-:W-:Y:S01]  /*4c10*/  LOP3.LUT R6, R4, 0xfffffff8, RZ, 0x3c, !PT ;  /* 0xfffffff804067812 */ /* 0x000fe200078e3cff */
[----:B------:R-:W-:Y:S01]  /*4c20*/  IMAD.IADD R8, R1, 0x1, R4 ;  /* 0x0000000101087824 */ /* 0x000fe200078e0204 */
[----:B------:R-:W-:Y:S02]  /*4c30*/  LOP3.LUT R2, RZ, R2, RZ, 0x33, !PT ;  /* 0x00000002ff027212 */ /* 0x000fe400078e33ff */
[----:B------:R-:W-:-:S03]  /*4c40*/  IADD3 R6, P0, PT, R6, UR8, RZ ;  /* 0x0000000806067c10 */ /* 0x000fc6000ff1e0ff */
[----:B------:R-:W2:Y:S01]  /*4c50*/  LDL.64 R8, [R8] ;  /* 0x0000000008087983 */ /* 0x000ea20000100a00 */
[----:B------:R-:W-:-:S06]  /*4c60*/  IADD3.X R7, PT, PT, R2, UR9, RZ, P0, !PT ;  /* 0x0000000902077c10 */ /* 0x000fcc00087fe4ff */
[----:B------:R-:W2:Y:S01]  /*4c70*/  LDG.E.64 R6, desc[UR12][R6.64] ;  /* 0x0000000c06067981 */ /* 0x000ea2000c1e1b00 */
[----:B------:R-:W-:Y:S01]  /*4c80*/  MOV R4, R0 ;  /* 0x0000000000047202 */ /* 0x000fe20000000f00 */
[----:B--2---:R-:W-:-:S04]  /*4c90*/  IMAD R9, R9, R6, RZ ;  /* 0x0000000609097224 */ /* 0x004fc800078e02ff */
[----:B------:R-:W-:-:S04]  /*4ca0*/  IMAD.WIDE.U32 R4, R6, R8, R4 ;  /* 0x0000000806047225 */ /* 0x000fc800078e0004 */
[----:B------:R-:W-:Y:S02]  /*4cb0*/  IMAD R9, R7, R8, R9 ;  /* 0x0000000807097224 */ /* 0x000fe400078e0209 */
[----:B------:R-:W-:-:S03]  /*4cc0*/  IMAD.MOV.U32 R0, RZ, RZ, R4 ;  /* 0x000000ffff007224 */ /* 0x000fc600078e0004 */
[----:B------:R-:W-:-:S07]  /*4cd0*/  IADD3 R5, PT, PT, R5, R9, RZ ;  /* 0x0000000905057210 */ /* 0x000fce0007ffe0ff */
.L_x_68:
[----:B------:R-:W2:Y:S01]  /*4ce0*/  LDCU.64 UR10, c[0x0][0x3a8] ;  /* 0x00007500ff0a77ac */ /* 0x000ea20008000a00 */
[----:B------:R-:W3:Y:S01]  /*4cf0*/  LDC.64 R6, c[0x0][0x3b0] ;  /* 0x0000ec00ff067b82 */ /* 0x000ee20000000a00 */
[----:B------:R-:W4:Y:S01]  /*4d00*/  LDCU.64 UR4, c[0x0][0x388] ;  /* 0x00007100ff0477ac */ /* 0x000f220008000a00 */
[----:B--2---:R-:W-:Y:S02]  /*4d10*/  USHF.L.U32 UR6, UR10, 0x3, URZ ;  /* 0x000000030a067899 */ /* 0x004fe400080006ff */
[----:B------:R-:W-:Y:S02]  /*4d20*/  USHF.L.U64.HI UR7, UR10, 0x3, UR11 ;  /* 0x000000030a077899 */ /* 0x000fe4000801020b */
[----:B----4-:R-:W-:Y:S01]  /*4d30*/  UIADD3 UR4, UP0, UPT, UR6, UR4, URZ ;  /* 0x0000000406047290 */ /* 0x010fe2000ff1e0ff */
[----:B---3--:R2:W5:Y:S03]  /*4d40*/  LDG.E R2, desc[UR12][R6.64] ;  /* 0x0000000c06027981 */ /* 0x008566000c1e1900 */
[----:B------:R-:W-:-:S02]  /*4d50*/  UIADD3.X UR5, UPT, UPT, UR7, UR5, URZ, UP0, !UPT ;  /* 0x0000000507057290 */ /* 0x000fc400087fe4ff */
[----:B01----:R-:W-:-:S04]  /*4d60*/  IMAD.U32 R14, RZ, RZ, UR4 ;  /* 0x00000004ff0e7e24 */ /* 0x003fc8000f8e00ff */
[----:B------:R-:W-:-:S06]  /*4d70*/  MOV R15, UR5 ;  /* 0x00000005000f7c02 */ /* 0x000fcc0008000f00 */
[----:B------:R-:W3:Y:S01]  /*4d80*/  LDG.E.64 R14, desc[UR12][R14.64] ;  /* 0x0000000c0e0e7981 */ /* 0x000ee2000c1e1b00 */
[----:B------:R-:W-:Y:S01]  /*4d90*/  IMAD.MOV.U32 R17, RZ, RZ, RZ ;  /* 0x000000ffff117224 */ /* 0x000fe200078e00ff */
[----:B---3--:R-:W-:-:S04]  /*4da0*/  ISETP.GE.U32.AND P0, PT, R14, 0x1, PT ;  /* 0x000000010e00780c */ /* 0x008fc80003f06070 */
[----:B------:R-:W-:-:S13]  /*4db0*/  ISETP.GE.AND.EX P0, PT, R15, RZ, PT, P0 ;  /* 0x000000ff0f00720c */ /* 0x000fda0003f06300 */
[----:B--2---:R-:W-:Y:S05]  /*4dc0*/  @!P0 BRA `(.L_x_73) ;  /* 0x0000001000108947 */ /* 0x004fea0003800000 */
[----:B------:R-:W-:Y:S02]  /*4dd0*/  ULOP3.LUT UR4, UR6, 0xfffffff8, URZ, 0x3c, !UPT ;  /* 0xfffffff806047892 */ /* 0x000fe4000f8e3cff */
[----:B------:R-:W-:Y:S02]  /*4de0*/  ULOP3.LUT UR5, URZ, UR7, URZ, 0x33, !UPT ;  /* 0x00000007ff057292 */ /* 0x000fe4000f8e33ff */
[----:B------:R-:W-:-:S04]  /*4df0*/  UIADD3 UR4, UP0, UPT, UR4, UR8, URZ ;  /* 0x0000000804047290 */ /* 0x000fc8000ff1e0ff */
[----:B------:R-:W-:Y:S02]  /*4e00*/  UIADD3.X UR5, UPT, UPT, UR5, UR9, URZ, UP0, !UPT ;  /* 0x0000000905057290 */ /* 0x000fe400087fe4ff */
[----:B------:R-:W-:-:S04]  /*4e10*/  MOV R12, UR4 ;  /* 0x00000004000c7c02 */ /* 0x000fc80008000f00 */
[----:B------:R-:W-:-:S06]  /*4e20*/  IMAD.U32 R13, RZ, RZ, UR5 ;  /* 0x00000005ff0d7e24 */ /* 0x000fcc000f8e00ff */
[----:B------:R-:W5:Y:S01]  /*4e30*/  LDG.E.64 R12, desc[UR12][R12.64] ;  /* 0x0000000c0c0c7981 */ /* 0x000f62000c1e1b00 */
[C---:B------:R-:W-:Y:S01]  /*4e40*/  ISETP.GE.U32.AND P1, PT, R14.reuse, 0x8, PT ;  /* 0x000000080e00780c */ /* 0x040fe20003f26070 */
[----:B------:R-:W-:Y:S01]  /*4e50*/  HFMA2 R17, -RZ, RZ, 0, 0 ;  /* 0x00000000ff117431 */ /* 0x000fe200000001ff */
[----:B------:R-:W-:Y:S01]  /*4e60*/  LOP3.LUT R6, R14, 0x7, RZ, 0xc0, !PT ;  /* 0x000000070e067812 */ /* 0x000fe200078ec0ff */
[----:B------:R-:W-:Y:S01]  /*4e70*/  IMAD.MOV.U32 R7, RZ, RZ, RZ ;  /* 0x000000ffff077224 */ /* 0x000fe200078e00ff */
[----:B------:R-:W-:Y:S02]  /*4e80*/  ISETP.GE.U32.AND.EX P1, PT, R15, RZ, PT, P1 ;  /* 0x000000ff0f00720c */ /* 0x000fe40003f26110 */
[----:B------:R-:W-:Y:S02]  /*4e90*/  ISETP.NE.U32.AND P0, PT, R6, RZ, PT ;  /* 0x000000ff0600720c */ /* 0x000fe40003f05070 */
[----:B------:R-:W-:Y:S02]  /*4ea0*/  MOV R8, RZ ;  /* 0x000000ff00087202 */ /* 0x000fe40000000f00 */
[----:B------:R-:W-:-:S07]  /*4eb0*/  ISETP.NE.AND.EX P0, PT, RZ, RZ, PT, P0 ;  /* 0x000000ffff00720c */ /* 0x000fce0003f05300 */
[----:B------:R-:W-:Y:S06]  /*4ec0*/  @!P1 BRA `(.L_x_74) ;  /* 0x0000000400cc9947 */ /* 0x000fec0003800000 */
[----:B------:R-:W0:Y:S01]  /*4ed0*/  LDCU.64 UR4, c[0x0][0x380] ;  /* 0x00007000ff0477ac */ /* 0x000e220008000a00 */
[----:B------:R-:W-:Y:S01]  /*4ee0*/  LOP3.LUT R7, R14, 0xfffffff8, RZ, 0xc0, !PT ;  /* 0xfffffff80e077812 */ /* 0x000fe200078ec0ff */
[C---:B-----5:R-:W-:Y:S01]  /*4ef0*/  IMAD.SHL.U32 R23, R12.reuse, 0x4, RZ ;  /* 0x000000040c177824 */ /* 0x060fe200078e00ff */
[----:B------:R-:W-:Y:S02]  /*4f00*/  LOP3.LUT R8, R15, 0x7fffffff, RZ, 0xc0, !PT ;  /* 0x7fffffff0f087812 */ /* 0x000fe400078ec0ff */
[C---:B------:R-:W-:Y:S01]  /*4f10*/  SHF.L.U64.HI R10, R12.reuse, 0x5, R13 ;  /* 0x000000050c0a7819 */ /* 0x040fe2000001020d */
[----:B------:R-:W-:Y:S01]  /*4f20*/  IMAD.MOV.U32 R22, RZ, RZ, R7 ;  /* 0x000000ffff167224 */ /* 0x000fe200078e0007 */
[----:B------:R-:W-:Y:S02]  /*4f30*/  SHF.L.U64.HI R21, R12, 0x2, R13 ;  /* 0x000000020c157819 */ /* 0x000fe4000001020d */
[----:B------:R-:W-:Y:S02]  /*4f40*/  MOV R17, RZ ;  /* 0x000000ff00117202 */ /* 0x000fe40000000f00 */
[----:B------:R-:W-:-:S02]  /*4f50*/  MOV R20, R8 ;  /* 0x0000000800147202 */ /* 0x000fc40000000f00 */
[----:B0-----:R-:W-:-:S04]  /*4f60*/  LEA R24, P1, R0, UR4, 0x2 ;  /* 0x0000000400187c11 */ /* 0x001fc8000f8210ff */
[----:B------:R-:W-:-:S09]  /*4f70*/  LEA.HI.X R11, R0, UR5, R5, 0x2, P1 ;  /* 0x00000005000b7c11 */ /* 0x000fd200088f1405 */
.L_x_75:
[----:B------:R-:W-:-:S05]  /*4f80*/  IMAD.MOV.U32 R25, RZ, RZ, R11 ;  /* 0x000000ffff197224 */ /* 0x000fca00078e000b */
[----:B------:R-:W2:Y:S01]  /*4f90*/  LDG.E R19, desc[UR12][R24.64] ;  /* 0x0000000c18137981 */ /* 0x000ea2000c1e1900 */
[----:B------:R-:W-:Y:S02]  /*4fa0*/  HFMA2 R9, -RZ, RZ, 0.96630859375, -0.0022525787353515625 ;  /* 0x3bbb989dff097431 */ /* 0x000fe400000001ff */
[----:B------:R-:W-:Y:S01]  /*4fb0*/  IMAD.MOV.U32 R4, RZ, RZ, 0x437c0000 ;  /* 0x437c0000ff047424 */ /* 0x000fe200078e00ff */
[----:B------:R-:W-:Y:S01]  /*4fc0*/  IADD3 R18, P1, PT, R24, R23, RZ ;  /* 0x0000001718127210 */ /* 0x000fe20007f3e0ff */
[----:B--2---:R-:W-:-:S04]  /*4fd0*/  FADD R16, -R2, R19 ;  /* 0x0000001302107221 */ /* 0x004fc80000000100 */
[----:B------:R-:W-:-:S04]  /*4fe0*/  FFMA.SAT R19, R16, R9, 0.5 ;  /* 0x3f00000010137423 */ /* 0x000fc80000002009 */
[----:B------:R-:W-:-:S04]  /*4ff0*/  FFMA.RM R19, R19, R4, 12582913 ;  /* 0x4b40000113137423 */ /* 0x000fc80000004004 */
[----:B------:R-:W-:-:S04]  /*5000*/  FADD R27, R19, -12583039 ;  /* 0xcb40007f131b7421 */ /* 0x000fc80000000000 */
[----:B------:R-:W-:-:S04]  /*5010*/  FFMA R27, R16, 1.4426950216293334961, -R27 ;  /* 0x3fb8aa3b101b7823 */ /* 0x000fc8000000081b */
[----:B------:R-:W-:Y:S01]  /*5020*/  FFMA R27, R16, 1.925963033500011079e-08, R27 ;  /* 0x32a57060101b7823 */ /* 0x000fe2000000001b */
[----:B------:R-:W-:Y:S01]  /*5030*/  SHF.L.U32 R16, R19, 0x17, RZ ;  /* 0x0000001713107819 */ /* 0x000fe200000006ff */
[----:B------:R-:W-:-:S04]  /*5040*/  IMAD.X R19, R11, 0x1, R21, P1 ;  /* 0x000000010b137824 */ /* 0x000fc800008e0615 */
[----:B------:R-:W0:Y:S02]  /*5050*/  MUFU.EX2 R27, R27 ;  /* 0x0000001b001b7308 */ /* 0x000e240000000800 */
[----:B0-----:R-:W-:Y:S02]  /*5060*/  FFMA R25, R16, R27, R17 ;  /* 0x0000001b10197223 */ /* 0x001fe40000000011 */
[----:B------:R-:W2:Y:S02]  /*5070*/  LDG.E R17, desc[UR12][R18.64] ;  /* 0x0000000c12117981 */ /* 0x000ea4000c1e1900 */
[----:B--2---:R-:W-:-:S04]  /*5080*/  FADD R16, -R2, R17 ;  /* 0x0000001102107221 */ /* 0x004fc80000000100 */
[----:B------:R-:W-:-:S04]  /*5090*/  FFMA.SAT R17, R16, R9, 0.5 ;  /* 0x3f00000010117423 */ /* 0x000fc80000002009 */
[----:B------:R-:W-:-:S04]  /*50a0*/  FFMA.RM R17, R17, R4, 12582913 ;  /* 0x4b40000111117423 */ /* 0x000fc80000004004 */
[C---:B------:R-:W-:Y:S01]  /*50b0*/  FADD R29, R17.reuse, -12583039 ;  /* 0xcb40007f111d7421 */ /* 0x040fe20000000000 */
[----:B------:R-:W-:-:S03]  /*50c0*/  SHF.L.U32 R26, R17, 0x17, RZ ;  /* 0x00000017111a7819 */ /* 0x000fc600000006ff */
[----:B------:R-:W-:-:S04]  /*50d0*/  FFMA R29, R16, 1.4426950216293334961, -R29 ;  /* 0x3fb8aa3b101d7823 */ /* 0x000fc8000000081d */
[----:B------:R-:W-:Y:S01]  /*50e0*/  FFMA R29, R16, 1.925963033500011079e-08, R29 ;  /* 0x32a57060101d7823 */ /* 0x000fe2000000001d */
[----:B------:R-:W-:-:S05]  /*50f0*/  IADD3 R16, P1, PT, R18, R23, RZ ;  /* 0x0000001712107210 */ /* 0x000fca0007f3e0ff */
[----:B------:R-:W-:Y:S01]  /*5100*/  IMAD.X R17, R19, 0x1, R21, P1 ;  /* 0x0000000113117824 */ /* 0x000fe200008e0615 */
[----:B------:R-:W0:Y:S04]  /*5110*/  MUFU.EX2 R29, R29 ;  /* 0x0000001d001d7308 */ /* 0x000e280000000800 */
[----:B------:R-:W2:Y:S01]  /*5120*/  LDG.E R19, desc[UR12][R16.64] ;  /* 0x0000000c10137981 */ /* 0x000ea2000c1e1900 */
[----:B0-----:R-:W-:Y:S01]  /*5130*/  FFMA R25, R26, R29, R25 ;  /* 0x0000001d1a197223 */ /* 0x001fe20000000019 */
[----:B--2---:R-:W-:-:S04]  /*5140*/  FADD R18, -R2, R19 ;  /* 0x0000001302127221 */ /* 0x004fc80000000100 */
[----:B------:R-:W-:-:S04]  /*5150*/  FFMA.SAT R19, R18, R9, 0.5 ;  /* 0x3f00000012137423 */ /* 0x000fc80000002009 */
[----:B------:R-:W-:-:S04]  /*5160*/  FFMA.RM R19, R19, R4, 12582913 ;  /* 0x4b40000113137423 */ /* 0x000fc80000004004 */
[----:B------:R-:W-:-:S04]  /*5170*/  FADD R27, R19, -12583039 ;  /* 0xcb40007f131b7421 */ /* 0x000fc80000000000 */
[----:B------:R-:W-:-:S04]  /*5180*/  FFMA R27, R18, 1.4426950216293334961, -R27 ;  /* 0x3fb8aa3b121b7823 */ /* 0x000fc8000000081b */
[----:B------:R-:W-:Y:S01]  /*5190*/  FFMA R27, R18, 1.925963033500011079e-08, R27 ;  /* 0x32a57060121b7823 */ /* 0x000fe2000000001b */
[----:B------:R-:W-:Y:S02]  /*51a0*/  IADD3 R18, P1, PT, R16, R23, RZ ;  /* 0x0000001710127210 */ /* 0x000fe40007f3e0ff */
[----:B------:R-:W-:-:S03]  /*51b0*/  SHF.L.U32 R26, R19, 0x17, RZ ;  /* 0x00000017131a7819 */ /* 0x000fc600000006ff */
[----:B------:R-:W-:-:S05]  /*51c0*/  IMAD.X R19, R17, 0x1, R21, P1 ;  /* 0x0000000111137824 */ /* 0x000fca00008e0615 */
[----:B------:R-:W2:Y:S01]  /*51d0*/  LDG.E R17, desc[UR12][R18.64] ;  /* 0x0000000c12117981 */ /* 0x000ea2000c1e1900 */
[----:B------:R-:W0:Y:S02]  /*51e0*/  MUFU.EX2 R27, R27 ;  /* 0x0000001b001b7308 */ /* 0x000e240000000800 */
        /* <DEDUP_REMOVED lines=33> */
[----:B------:R-:W-:Y:S01]  /*5400*/  IMAD.X R17, R19, 0x1, R21, P1 ;  /* 0x0000000113117824 */ /* 0x000fe200008e0615 */
[----:B------:R-:W-:-:S04]  /*5410*/  IADD3 R18, P1, PT, R16, R23, RZ ;  /* 0x0000001710127210 */ /* 0x000fc80007f3e0ff */
[----:B------:R-:W-:Y:S02]  /*5420*/  IADD3.X R19, PT, PT, R17, R21, RZ, P1, !PT ;  /* 0x0000001511137210 */ /* 0x000fe40000ffe4ff */
[----:B------:R-:W2:Y:S04]  /*5430*/  LDG.E R17, desc[UR12][R16.64] ;  /* 0x0000000c10117981 */ /* 0x000ea8000c1e1900 */
[----:B------:R-:W3:Y:S01]  /*5440*/  LDG.E R19, desc[UR12][R18.64] ;  /* 0x0000000c12137981 */ /* 0x000ee2000c1e1900 */
[----:B------:R-:W0:Y:S02]  /*5450*/  MUFU.EX2 R29, R29 ;  /* 0x0000001d001d7308 */ /* 0x000e240000000800 */
[----:B0-----:R-:W-:Y:S01]  /*5460*/  FFMA R25, R26, R29, R25 ;  /* 0x0000001d1a197223 */ /* 0x001fe20000000019 */
[----:B------:R-:W-:-:S04]  /*5470*/  IADD3 R22, P1, PT, R22, -0x8, RZ ;  /* 0xfffffff816167810 */ /* 0x000fc80007f3e0ff */
[----:B------:R-:W-:Y:S02]  /*5480*/  IADD3.X R20, PT, PT, R20, -0x1, RZ, P1, !PT ;  /* 0xffffffff14147810 */ /* 0x000fe40000ffe4ff */
[----:B------:R-:W-:-:S04]  /*5490*/  ISETP.NE.U32.AND P1, PT, R22, RZ, PT ;  /* 0x000000ff1600720c */ /* 0x000fc80003f25070 */
[----:B------:R-:W-:Y:S02]  /*54a0*/  ISETP.NE.AND.EX P1, PT, R20, RZ, PT, P1 ;  /* 0x000000ff1400720c */ /* 0x000fe40003f25310 */
[----:B------:R-:W-:-:S05]  /*54b0*/  LEA R24, P2, R12, R24, 0x5 ;  /* 0x000000180c187211 */ /* 0x000fca00078428ff */
[----:B------:R-:W-:Y:S02]  /*54c0*/  IMAD.X R11, R11, 0x1, R10, P2 ;  /* 0x000000010b0b7824 */ /* 0x000fe400010e060a */
[C---:B--2---:R-:W-:Y:S01]  /*54d0*/  FADD R28, -R2.reuse, R17 ;  /* 0x00000011021c7221 */ /* 0x044fe20000000100 */
[----:B---3--:R-:W-:-:S03]  /*54e0*/  FADD R26, -R2, R19 ;  /* 0x00000013021a7221 */ /* 0x008fc60000000100 */
[-C--:B------:R-:W-:Y:S01]  /*54f0*/  FFMA.SAT R27, R28, R9.reuse, 0.5 ;  /* 0x3f0000001c1b7423 */ /* 0x080fe20000002009 */
[----:B------:R-:W-:-:S03]  /*5500*/  FFMA.SAT R29, R26, R9, 0.5 ;  /* 0x3f0000001a1d7423 */ /* 0x000fc60000002009 */
[-C--:B------:R-:W-:Y:S01]  /*5510*/  FFMA.RM R9, R27, R4.reuse, 12582913 ;  /* 0x4b4000011b097423 */ /* 0x080fe20000004004 */
[----:B------:R-:W-:-:S03]  /*5520*/  FFMA.RM R4, R29, R4, 12582913 ;  /* 0x4b4000011d047423 */ /* 0x000fc60000004004 */
[----:B------:R-:W-:Y:S01]  /*5530*/  FADD R27, R9, -12583039 ;  /* 0xcb40007f091b7421 */ /* 0x000fe20000000000 */
[----:B------:R-:W-:-:S03]  /*5540*/  FADD R29, R4, -12583039 ;  /* 0xcb40007f041d7421 */ /* 0x000fc60000000000 */
[----:B------:R-:W-:Y:S01]  /*5550*/  FFMA R27, R28, 1.4426950216293334961, -R27 ;  /* 0x3fb8aa3b1c1b7823 */ /* 0x000fe2000000081b */
[----:B------:R-:W-:-:S03]  /*5560*/  FFMA R29, R26, 1.4426950216293334961, -R29 ;  /* 0x3fb8aa3b1a1d7823 */ /* 0x000fc6000000081d */
[----:B------:R-:W-:Y:S01]  /*5570*/  FFMA R27, R28, 1.925963033500011079e-08, R27 ;  /* 0x32a570601c1b7823 */ /* 0x000fe2000000001b */
[----:B------:R-:W-:-:S05]  /*5580*/  FFMA R29, R26, 1.925963033500011079e-08, R29 ;  /* 0x32a570601a1d7823 */ /* 0x000fca000000001d */
[----:B------:R-:W0:Y:S08]  /*5590*/  MUFU.EX2 R27, R27 ;  /* 0x0000001b001b7308 */ /* 0x000e300000000800 */
[----:B------:R-:W1:Y:S01]  /*55a0*/  MUFU.EX2 R29, R29 ;  /* 0x0000001d001d7308 */ /* 0x000e620000000800 */
[----:B------:R-:W-:Y:S01]  /*55b0*/  IMAD.SHL.U32 R16, R9, 0x800000, RZ ;  /* 0x0080000009107824 */ /* 0x000fe200078e00ff */
[----:B------:R-:W-:-:S03]  /*55c0*/  SHF.L.U32 R17, R4, 0x17, RZ ;  /* 0x0000001704117819 */ /* 0x000fc600000006ff */
[----:B0-----:R-:W-:-:S04]  /*55d0*/  FFMA R16, R16, R27, R25 ;  /* 0x0000001b10107223 */ /* 0x001fc80000000019 */
[----:B-1----:R-:W-:Y:S01]  /*55e0*/  FFMA R17, R17, R29, R16 ;  /* 0x0000001d11117223 */ /* 0x002fe20000000010 */
[----:B------:R-:W-:Y:S06]  /*55f0*/  @P1 BRA `(.L_x_75) ;  /* 0xfffffff800601947 */ /* 0x000fec000383ffff */
.L_x_74:
[----:B------:R-:W-:Y:S05]  /*5600*/  @!P0 BRA `(.L_x_73) ;  /* 0x0000000800008947 */ /* 0x000fea0003800000 */
[----:B------:R-:W-:Y:S02]  /*5610*/  ISETP.GE.U32.AND P1, PT, R6, 0x4, PT ;  /* 0x000000040600780c */ /* 0x000fe40003f26070 */
[----:B------:R-:W-:Y:S02]  /*5620*/  LOP3.LUT R20, R14, 0x3, RZ, 0xc0, !PT ;  /* 0x000000030e147812 */ /* 0x000fe400078ec0ff */
[----:B------:R-:W-:Y:S02]  /*5630*/  ISETP.GE.U32.AND.EX P1, PT, RZ, RZ, PT, P1 ;  /* 0x000000ffff00720c */ /* 0x000fe40003f26110 */
[----:B------:R-:W-:-:S04]  /*5640*/  ISETP.NE.U32.AND P0, PT, R20, RZ, PT ;  /* 0x000000ff1400720c */ /* 0x000fc80003f05070 */
[----:B------:R-:W-:-:S07]  /*5650*/  ISETP.NE.AND.EX P0, PT, RZ, RZ, PT, P0 ;  /* 0x000000ffff00720c */ /* 0x000fce0003f05300 */
[----:B------:R-:W-:Y:S06]  /*5660*/  @!P1 BRA `(.L_x_76) ;  /* 0x0000000000f09947 */ /* 0x000fec0003800000 */
[----:B------:R-:W0:Y:S01]  /*5670*/  LDCU.64 UR4, c[0x0][0x380] ;  /* 0x00007000ff0477ac */ /* 0x000e220008000a00 */
[----:B------:R-:W-:Y:S01]  /*5680*/  MOV R4, R0 ;  /* 0x0000000000047202 */ /* 0x000fe20000000f00 */
[-C--:B-----5:R-:W-:Y:S01]  /*5690*/  IMAD R9, R13, R7.reuse, RZ ;  /* 0x000000070d097224 */ /* 0x0a0fe200078e02ff */
[C---:B------:R-:W-:Y:S02]  /*56a0*/  SHF.L.U32 R27, R12.reuse, 0x2, RZ ;  /* 0x000000020c1b7819 */ /* 0x040fe400000006ff */
[C---:B------:R-:W-:Y:S01]  /*56b0*/  SHF.L.U64.HI R23, R12.reuse, 0x2, R13 ;  /* 0x000000020c177819 */ /* 0x040fe2000001020d */
[----:B------:R-:W-:-:S04]  /*56c0*/  IMAD.WIDE.U32 R10, R12, R7, R4 ;  /* 0x000000070c0a7225 */ /* 0x000fc800078e0004 */
[----:B------:R-:W-:-:S04]  /*56d0*/  IMAD R9, R12, R8, R9 ;  /* 0x000000080c097224 */ /* 0x000fc800078e0209 */
[----:B------:R-:W-:Y:S01]  /*56e0*/  IMAD.IADD R9, R11, 0x1, R9 ;  /* 0x000000010b097824 */ /* 0x000fe200078e0209 */
[----:B0-----:R-:W-:-:S04]  /*56f0*/  LEA R24, P1, R10, UR4, 0x2 ;  /* 0x000000040a187c11 */ /* 0x001fc8000f8210ff */
[----:B------:R-:W-:Y:S02]  /*5700*/  LEA.HI.X R25, R10, UR5, R9, 0x2, P1 ;  /* 0x000000050a197c11 */ /* 0x000fe400088f1409 */
[----:B------:R-:W-:-:S03]  /*5710*/  IADD3 R18, P1, PT, R24, R27, RZ ;  /* 0x0000001b18127210 */ /* 0x000fc60007f3e0ff */
[----:B------:R-:W2:Y:S02]  /*5720*/  LDG.E R9, desc[UR12][R24.64] ;  /* 0x0000000c18097981 */ /* 0x000ea4000c1e1900 */
[----:B------:R-:W-:Y:S01]  /*5730*/  IMAD.X R19, R25, 0x1, R23, P1 ;  /* 0x0000000119137824 */ /* 0x000fe200008e0617 */
[----:B------:R-:W-:-:S04]  /*5740*/  IADD3 R10, P1, PT, R18, R27, RZ ;  /* 0x0000001b120a7210 */ /* 0x000fc80007f3e0ff */
[----:B------:R-:W-:Y:S01]  /*5750*/  IADD3.X R11, PT, PT, R19, R23, RZ, P1, !PT ;  /* 0x00000017130b7210 */ /* 0x000fe20000ffe4ff */
[----:B------:R-:W3:Y:S01]  /*5760*/  LDG.E R21, desc[UR12][R18.64] ;  /* 0x0000000c12157981 */ /* 0x000ee2000c1e1900 */
[----:B------:R-:W-:-:S03]  /*5770*/  IADD3 R22, P1, PT, R10, R27, RZ ;  /* 0x0000001b0a167210 */ /* 0x000fc60007f3e0ff */
[----:B------:R-:W4:Y:S02]  /*5780*/  LDG.E R29, desc[UR12][R10.64] ;  /* 0x0000000c0a1d7981 */ /* 0x000f24000c1e1900 */
[----:B------:R-:W-:-:S06]  /*5790*/  IMAD.X R23, R11, 0x1, R23, P1 ;  /* 0x000000010b177824 */ /* 0x000fcc00008e0617 */
[----:B------:R-:W4:Y:S01]  /*57a0*/  LDG.E R23, desc[UR12][R22.64] ;  /* 0x0000000c16177981 */ /* 0x000f22000c1e1900 */
[----:B------:R-:W-:Y:S01]  /*57b0*/  HFMA2 R4, -RZ, RZ, 0.96630859375, -0.0022525787353515625 ;  /* 0x3bbb989dff047431 */ /* 0x000fe200000001ff */
[----:B------:R-:W-:-:S04]  /*57c0*/  IADD3 R7, P1, PT, R7, 0x4, RZ ;  /* 0x0000000407077810 */ /* 0x000fc80007f3e0ff */
[----:B------:R-:W-:Y:S01]  /*57d0*/  IADD3.X R8, PT, PT, RZ, R8, RZ, P1, !PT ;  /* 0x00000008ff087210 */ /* 0x000fe20000ffe4ff */
[----:B--2---:R-:W-:Y:S01]  /*57e0*/  FADD R27, -R2, R9 ;  /* 0x00000009021b7221 */ /* 0x004fe20000000100 */
[----:B------:R-:W-:-:S03]  /*57f0*/  IMAD.MOV.U32 R9, RZ, RZ, 0x437c0000 ;  /* 0x437c0000ff097424 */ /* 0x000fc600078e00ff */
[----:B------:R-:W-:Y:S01]  /*5800*/  FFMA.SAT R16, R27, R4, 0.5 ;  /* 0x3f0000001b107423 */ /* 0x000fe20000002004 */
[----:B---3--:R-:W-:-:S03]  /*5810*/  FADD R21, -R2, R21 ;  /* 0x0000001502157221 */ /* 0x008fc60000000100 */
[-C--:B------:R-:W-:Y:S01]  /*5820*/  FFMA.RM R16, R16, R9.reuse, 12582913 ;  /* 0x4b40000110107423 */ /* 0x080fe20000004009 */
[-C--:B------:R-:W-:Y:S01]  /*5830*/  FFMA.SAT R6, R21, R4.reuse, 0.5 ;  /* 0x3f00000015067423 */ /* 0x080fe20000002004 */
[----:B----4-:R-:W-:Y:S02]  /*5840*/  FADD R11, -R2, R29 ;  /* 0x0000001d020b7221 */ /* 0x010fe40000000100 */
[C---:B------:R-:W-:Y:S01]  /*5850*/  FADD R18, R16.reuse, -12583039 ;  /* 0xcb40007f10127421 */ /* 0x040fe20000000000 */
[----:B------:R-:W-:Y:S01]  /*5860*/  SHF.L.U32 R16, R16, 0x17, RZ ;  /* 0x0000001710107819 */ /* 0x000fe200000006ff */
[-C--:B------:R-:W-:Y:S01]  /*5870*/  FFMA.RM R6, R6, R9.reuse, 12582913 ;  /* 0x4b40000106067423 */ /* 0x080fe20000004009 */
[-C--:B------:R-:W-:Y:S01]  /*5880*/  FFMA.SAT R10, R11, R4.reuse, 0.5 ;  /* 0x3f0000000b0a7423 */ /* 0x080fe20000002004 */
[C---:B------:R-:W-:Y:S01]  /*5890*/  FFMA R18, R27.reuse, 1.4426950216293334961, -R18 ;  /* 0x3fb8aa3b1b127823 */ /* 0x040fe20000000812 */
[----:B------:R-:W-:Y:S01]  /*58a0*/  FADD R23, -R2, R23 ;  /* 0x0000001702177221 */ /* 0x000fe20000000100 */
[----:B------:R-:W-:Y:S01]  /*58b0*/  FADD R22, R6, -12583039 ;  /* 0xcb40007f06167421 */ /* 0x000fe20000000000 */
[----:B------:R-:W-:Y:S01]  /*58c0*/  FFMA.RM R10, R10, R9, 12582913 ;  /* 0x4b4000010a0a7423 */ /* 0x000fe20000004009 */
[----:B------:R-:W-:Y:S01]  /*58d0*/  FFMA R18, R27, 1.925963033500011079e-08, R18 ;  /* 0x32a570601b127823 */ /* 0x000fe20000000012 */
[----:B------:R-:W-:Y:S01]  /*58e0*/  FFMA.SAT R26, R23, R4, 0.5 ;  /* 0x3f000000171a7423 */ /* 0x000fe20000002004 */
[----:B------:R-:W-:Y:S01]  /*58f0*/  FFMA R22, R21, 1.4426950216293334961, -R22 ;  /* 0x3fb8aa3b15167823 */ /* 0x000fe20000000816 */
[----:B------:R-:W-:Y:S01]  /*5900*/  FADD R24, R10, -12583039 ;  /* 0xcb40007f0a187421 */ /* 0x000fe20000000000 */
[----:B------:R-:W-:-:S02]  /*5910*/  IMAD.SHL.U32 R6, R6, 0x800000, RZ ;  /* 0x0080000006067824 */ /* 0x000fc400078e00ff */
[----:B------:R-:W-:Y:S01]  /*5920*/  FFMA.RM R9, R26, R9, 12582913 ;  /* 0x4b4000011a097423 */ /* 0x000fe20000004009 */
[----:B------:R-:W-:Y:S01]  /*5930*/  FFMA R4, R21, 1.925963033500011079e-08, R22 ;  /* 0x32a5706015047823 */ /* 0x000fe20000000016 */
[----:B------:R-:W-:Y:S01]  /*5940*/  FFMA R24, R11, 1.4426950216293334961, -R24 ;  /* 0x3fb8aa3b0b187823 */ /* 0x000fe20000000818 */
[----:B------:R-:W0:Y:S01]  /*5950*/  MUFU.EX2 R18, R18 ;  /* 0x0000001200127308 */ /* 0x000e220000000800 */
[C---:B------:R-:W-:Y:S01]  /*5960*/  FADD R22, R9.reuse, -12583039 ;  /* 0xcb40007f09167421 */ /* 0x040fe20000000000 */
[----:B------:R-:W-:Y:S02]  /*5970*/  IMAD.SHL.U32 R9, R9, 0x800000, RZ ;  /* 0x0080000009097824 */ /* 0x000fe400078e00ff */
[----:B------:R-:W-:Y:S01]  /*5980*/  FFMA R24, R11, 1.925963033500011079e-08, R24 ;  /* 0x32a570600b187823 */ /* 0x000fe20000000018 */
[----:B------:R-:W-:Y:S01]  /*5990*/  SHF.L.U32 R11, R10, 0x17, RZ ;  /* 0x000000170a0b7819 */ /* 0x000fe200000006ff */
[C---:B------:R-:W-:Y:S02]  /*59a0*/  FFMA R22, R23.reuse, 1.4426950216293334961, -R22 ;  /* 0x3fb8aa3b17167823 */ /* 0x040fe40000000816 */
[----:B------:R-:W1:Y:S02]  /*59b0*/  MUFU.EX2 R4, R4 ;  /* 0x0000000400047308 */ /* 0x000e640000000800 */
[----:B------:R-:W-:-:S06]  /*59c0*/  FFMA R22, R23, 1.925963033500011079e-08, R22 ;  /* 0x32a5706017167823 */ /* 0x000fcc0000000016 */
[----:B------:R-:W2:Y:S01]  /*59d0*/  MUFU.EX2 R24, R24 ;  /* 0x0000001800187308 */ /* 0x000ea20000000800 */
[----:B0-----:R-:W-:-:S07]  /*59e0*/  FFMA R17, R16, R18, R17 ;  /* 0x0000001210117223 */ /* 0x001fce0000000011 */
[----:B------:R-:W0:Y:S01]  /*59f0*/  MUFU.EX2 R22, R22 ;  /* 0x0000001600167308 */ /* 0x000e220000000800 */
[----:B-1----:R-:W-:-:S04]  /*5a00*/  FFMA R4, R6, R4, R17 ;  /* 0x0000000406047223 */ /* 0x002fc80000000011 */
[----:B--2---:R-:W-:-:S04]  /*5a10*/  FFMA R4, R11, R24, R4 ;  /* 0x000000180b047223 */ /* 0x004fc80000000004 */
[----:B0-----:R-:W-:-:S07]  /*5a20*/  FFMA R17, R9, R22, R4 ;  /* 0x0000001609117223 */ /* 0x001fce0000000004 */
.L_x_76:
[----:B------:R-:W-:Y:S05]  /*5a30*/  @!P0 BRA `(.L_x_73) ;  /* 0x0000000000f48947 */ /* 0x000fea0003800000 */
[----:B------:R-:W-:Y:S02]  /*5a40*/  ISETP.NE.U32.AND P0, PT, R20, 0x1, PT ;  /* 0x000000011400780c */ /* 0x000fe40003f05070 */
[----:B------:R-:W-:Y:S02]  /*5a50*/  LOP3.LUT R14, R14, 0x1, RZ, 0xc0, !PT ;  /* 0x000000010e0e7812 */ /* 0x000fe400078ec0ff */
[----:B------:R-:W-:Y:S02]  /*5a60*/  ISETP.NE.AND.EX P0, PT, RZ, RZ, PT, P0 ;  /* 0x000000ffff00720c */ /* 0x000fe40003f05300 */
[----:B------:R-:W-:-:S04]  /*5a70*/  ISETP.NE.U32.AND P1, PT, R14, 0x1, PT ;  /* 0x000000010e00780c */ /* 0x000fc80003f25070 */
[----:B------:R-:W-:-:S07]  /*5a80*/  ISETP.NE.U32.AND.EX P1, PT, RZ, RZ, PT, P1 ;  /* 0x000000ffff00720c */ /* 0x000fce0003f25110 */
[----:B------:R-:W-:Y:S06]  /*5a90*/  @!P0 BRA `(.L_x_77) ;  /* 0x0000000000888947 */ /* 0x000fec0003800000 */
[----:B------:R-:W0:Y:S01]  /*5aa0*/  LDCU.64 UR4, c[0x0][0x380] ;  /* 0x00007000ff0477ac */ /* 0x000e220008000a00 */
[-C--:B-----5:R-:W-:Y:S02]  /*5ab0*/  IMAD R9, R13, R7.reuse, RZ ;  /* 0x000000070d097224 */ /* 0x0a0fe400078e02ff */
[----:B------:R-:W-:Y:S02]  /*5ac0*/  IMAD.MOV.U32 R4, RZ, RZ, R0 ;  /* 0x000000ffff047224 */ /* 0x000fe400078e0000 */
[C---:B------:R-:W-:Y:S02]  /*5ad0*/  IMAD R9, R12.reuse, R8, R9 ;  /* 0x000000080c097224 */ /* 0x040fe400078e0209 */
[----:B------:R-:W-:-:S05]  /*5ae0*/  IMAD.WIDE.U32 R10, R12, R7, R4 ;  /* 0x000000070c0a7225 */ /* 0x000fca00078e0004 */
[----:B------:R-:W-:Y:S02]  /*5af0*/  IADD3 R9, PT, PT, R11, R9, RZ ;  /* 0x000000090b097210 */ /* 0x000fe40007ffe0ff */
[----:B0-----:R-:W-:-:S04]  /*5b00*/  LEA R14, P0, R10, UR4, 0x2 ;  /* 0x000000040a0e7c11 */ /* 0x001fc8000f8010ff */
[----:B------:R-:W-:Y:S02]  /*5b10*/  LEA.HI.X R15, R10, UR5, R9, 0x2, P0 ;  /* 0x000000050a0f7c11 */ /* 0x000fe400080f1409 */
[----:B------:R-:W-:-:S04]  /*5b20*/  LEA R10, P0, R12, R14, 0x2 ;  /* 0x0000000e0c0a7211 */ /* 0x000fc800078010ff */
[----:B------:R-:W-:Y:S02]  /*5b30*/  LEA.HI.X R11, R12, R15, R13, 0x2, P0 ;  /* 0x0000000f0c0b7211 */ /* 0x000fe400000f140d */
[----:B------:R-:W2:Y:S04]  /*5b40*/  LDG.E R15, desc[UR12][R14.64] ;  /* 0x0000000c0e0f7981 */ /* 0x000ea8000c1e1900 */
[----:B------:R-:W3:Y:S01]  /*5b50*/  LDG.E R11, desc[UR12][R10.64] ;  /* 0x0000000c0a0b7981 */ /* 0x000ee2000c1e1900 */
[----:B------:R-:W-:Y:S01]  /*5b60*/  IMAD.MOV.U32 R9, RZ, RZ, 0x3bbb989d ;  /* 0x3bbb989dff097424 */ /* 0x000fe200078e00ff */
[----:B------:R-:W-:Y:S02]  /*5b70*/  MOV R19, 0x437c0000 ;  /* 0x437c000000137802 */ /* 0x000fe40000000f00 */
[----:B------:R-:W-:-:S05]  /*5b80*/  IADD3 R7, P0, PT, R7, 0x2, RZ ;  /* 0x0000000207077810 */ /* 0x000fca0007f1e0ff */
[----:B------:R-:W-:Y:S02]  /*5b90*/  IMAD.X R8, RZ, RZ, R8, P0 ;  /* 0x000000ffff087224 */ /* 0x000fe400000e0608 */
[----:B--2---:R-:W-:-:S04]  /*5ba0*/  FADD R16, -R2, R15 ;  /* 0x0000000f02107221 */ /* 0x004fc80000000100 */
[----:B------:R-:W-:Y:S01]  /*5bb0*/  FFMA.SAT R6, R16, R9, 0.5 ;  /* 0x3f00000010067423 */ /* 0x000fe20000002009 */
[----:B---3--:R-:W-:-:S03]  /*5bc0*/  FADD R4, -R2, R11 ;  /* 0x0000000b02047221 */ /* 0x008fc60000000100 */
[----:B------:R-:W-:Y:S01]  /*5bd0*/  FFMA.RM R18, R6, R19, 12582913 ;  /* 0x4b40000106127423 */ /* 0x000fe20000004013 */
[----:B------:R-:W-:-:S03]  /*5be0*/  FFMA.SAT R6, R4, R9, 0.5 ;  /* 0x3f00000004067423 */ /* 0x000fc60000002009 */
[----:B------:R-:W-:Y:S01]  /*5bf0*/  FADD R9, R18, -12583039 ;  /* 0xcb40007f12097421 */ /* 0x000fe20000000000 */
[----:B------:R-:W-:Y:S01]  /*5c00*/  FFMA.RM R6, R6, R19, 12582913 ;  /* 0x4b40000106067423 */ /* 0x000fe20000004013 */
[----:B------:R-:W-:Y:S02]  /*5c10*/  IMAD.SHL.U32 R18, R18, 0x800000, RZ ;  /* 0x0080000012127824 */ /* 0x000fe400078e00ff */
[----:B------:R-:W-:Y:S01]  /*5c20*/  FFMA R15, R16, 1.4426950216293334961, -R9 ;  /* 0x3fb8aa3b100f7823 */ /* 0x000fe20000000809 */
[C---:B------:R-:W-:Y:S01]  /*5c30*/  FADD R9, R6.reuse, -12583039 ;  /* 0xcb40007f06097421 */ /* 0x040fe20000000000 */
[----:B------:R-:W-:Y:S02]  /*5c40*/  SHF.L.U32 R6, R6, 0x17, RZ ;  /* 0x0000001706067819 */ /* 0x000fe400000006ff */
[----:B------:R-:W-:Y:S01]  /*5c50*/  FFMA R15, R16, 1.925963033500011079e-08, R15 ;  /* 0x32a57060100f7823 */ /* 0x000fe2000000000f */
[----:B------:R-:W-:-:S04]  /*5c60*/  FFMA R9, R4, 1.4426950216293334961, -R9 ;  /* 0x3fb8aa3b04097823 */ /* 0x000fc80000000809 */
[----:B------:R-:W-:Y:S01]  /*5c70*/  FFMA R9, R4, 1.925963033500011079e-08, R9 ;  /* 0x32a5706004097823 */ /* 0x000fe20000000009 */
[----:B------:R-:W0:Y:S08]  /*5c80*/  MUFU.EX2 R15, R15 ;  /* 0x0000000f000f7308 */ /* 0x000e300000000800 */
[----:B------:R-:W1:Y:S01]  /*5c90*/  MUFU.EX2 R9, R9 ;  /* 0x0000000900097308 */ /* 0x000e620000000800 */
[----:B0-----:R-:W-:-:S04]  /*5ca0*/  FFMA R17, R18, R15, R17 ;  /* 0x0000000f12117223 */ /* 0x001fc80000000011 */
[----:B-1----:R-:W-:-:S07]  /*5cb0*/  FFMA R17, R6, R9, R17 ;  /* 0x0000000906117223 */ /* 0x002fce0000000011 */
.L_x_77:
[----:B------:R-:W-:Y:S05]  /*5cc0*/  @P1 BRA `(.L_x_73) ;  /* 0x0000000000501947 */ /* 0x000fea0003800000 */
[----:B------:R-:W0:Y:S01]  /*5cd0*/  LDCU.64 UR4, c[0x0][0x380] ;  /* 0x00007000ff0477ac */ /* 0x000e220008000a00 */
[----:B------:R-:W-:Y:S01]  /*5ce0*/  MOV R4, R0 ;  /* 0x0000000000047202 */ /* 0x000fe20000000f00 */
[----:B-----5:R-:W-:-:S04]  /*5cf0*/  IMAD R9, R13, R7, RZ ;  /* 0x000000070d097224 */ /* 0x020fc800078e02ff */
[----:B------:R-:W-:-:S04]  /*5d00*/  IMAD.WIDE.U32 R4, R12, R7, R4 ;  /* 0x000000070c047225 */ /* 0x000fc800078e0004 */
[----:B------:R-:W-:-:S04]  /*5d10*/  IMAD R9, R12, R8, R9 ;  /* 0x000000080c097224 */ /* 0x000fc800078e0209 */
[----:B------:R-:W-:Y:S01]  /*5d20*/  IMAD.IADD R5, R5, 0x1, R9 ;  /* 0x0000000105057824 */ /* 0x000fe200078e0209 */
[----:B0-----:R-:W-:-:S04]  /*5d30*/  LEA R6, P0, R4, UR4, 0x2 ;  /* 0x0000000404067c11 */ /* 0x001fc8000f8010ff */
[----:B------:R-:W-:-:S06]  /*5d40*/  LEA.HI.X R7, R4, UR5, R5, 0x2, P0 ;  /* 0x0000000504077c11 */ /* 0x000fcc00080f1405 */
[----:B------:R-:W2:Y:S01]  /*5d50*/  LDG.E R7, desc[UR12][R6.64] ;  /* 0x0000000c06077981 */ /* 0x000ea2000c1e1900 */
[----:B------:R-:W-:Y:S02]  /*5d60*/  HFMA2 R5, -RZ, RZ, 0.96630859375, -0.0022525787353515625 ;  /* 0x3bbb989dff057431 */ /* 0x000fe400000001ff */
[----:B------:R-:W-:Y:S02]  /*5d70*/  IMAD.MOV.U32 R9, RZ, RZ, 0x437c0000 ;  /* 0x437c0000ff097424 */ /* 0x000fe400078e00ff */
[----:B--2---:R-:W-:-:S04]  /*5d80*/  FADD R0, -R2, R7 ;  /* 0x0000000702007221 */ /* 0x004fc80000000100 */
[----:B------:R-:W-:-:S04]  /*5d90*/  FFMA.SAT R4, R0, R5, 0.5 ;  /* 0x3f00000000047423 */ /* 0x000fc80000002005 */
[----:B------:R-:W-:-:S04]  /*5da0*/  FFMA.RM R4, R4, R9, 12582913 ;  /* 0x4b40000104047423 */ /* 0x000fc80000004009 */
[C---:B------:R-:W-:Y:S01]  /*5db0*/  FADD R5, R4.reuse, -12583039 ;  /* 0xcb40007f04057421 */ /* 0x040fe20000000000 */
[----:B------:R-:W-:-:S03]  /*5dc0*/  SHF.L.U32 R4, R4, 0x17, RZ ;  /* 0x0000001704047819 */ /* 0x000fc600000006ff */
[----:B------:R-:W-:-:S04]  /*5dd0*/  FFMA R5, R0, 1.4426950216293334961, -R5 ;  /* 0x3fb8aa3b00057823 */ /* 0x000fc80000000805 */
[----:B------:R-:W-:-:S06]  /*5de0*/  FFMA R5, R0, 1.925963033500011079e-08, R5 ;  /* 0x32a5706000057823 */ /* 0x000fcc0000000005 */
[----:B------:R-:W0:Y:S02]  /*5df0*/  MUFU.EX2 R5, R5 ;  /* 0x0000000500057308 */ /* 0x000e240000000800 */
[----:B0-----:R-:W-:-:S07]  /*5e00*/  FFMA R17, R4, R5, R17 ;  /* 0x0000000504117223 */ /* 0x001fce0000000011 */
.L_x_73:
[----:B------:R-:W0:Y:S01]  /*5e10*/  LDCU.64 UR4, c[0x0][0x380] ;  /* 0x00007000ff0477ac */ /* 0x000e220008000a00 */
[----:B------:R-:W-:Y:S01]  /*5e20*/  IMAD.SHL.U32 R5, R3, 0x4, RZ ;  /* 0x0000000403057824 */ /* 0x000fe200078e00ff */
[----:B------:R-:W-:-:S04]  /*5e30*/  SHF.R.U32.HI R4, RZ, 0x1e, R3 ;  /* 0x0000001eff047819 */ /* 0x000fc80000011603 */
[----:B0-----:R-:W-:-:S04]  /*5e40*/  IADD3 R6, P0, PT, R5, UR4, RZ ;  /* 0x0000000405067c10 */ /* 0x001fc8000ff1e0ff */
[----:B------:R-:W-:-:S06]  /*5e50*/  IADD3.X R7, PT, PT, R4, UR5, RZ, P0, !PT ;  /* 0x0000000504077c10 */ /* 0x000fcc00087fe4ff */
[----:B------:R-:W2:Y:S01]  /*5e60*/  LDG.E R7, desc[UR12][R6.64] ;  /* 0x0000000c06077981 */ /* 0x000ea2000c1e1900 */
[----:B------:R-:W-:Y:S01]  /*5e70*/  MOV R3, 0x3bbb989d ;  /* 0x3bbb989d00037802 */ /* 0x000fe20000000f00 */
[----:B------:R-:W-:Y:S01]  /*5e80*/  IMAD.MOV.U32 R9, RZ, RZ, 0x437c0000 ;  /* 0x437c0000ff097424 */ /* 0x000fe200078e00ff */
[----:B------:R-:W0:Y:S01]  /*5e90*/  MUFU.RCP R8, R17 ;  /* 0x0000001100087308 */ /* 0x000e220000001000 */
[----:B------:R-:W-:Y:S01]  /*5ea0*/  BSSY.RECONVERGENT B0, `(.L_x_78) ;  /* 0x0000015000007945 */ /* 0x000fe20003800200 */
[----:B--2--5:R-:W-:Y:S01]  /*5eb0*/  FADD R2, -R2, R7 ;  /* 0x0000000702027221 */ /* 0x024fe20000000100 */
[----:B0-----:R-:W-:-:S03]  /*5ec0*/  FFMA R7, R8, -R17, 1 ;  /* 0x3f80000008077423 */ /* 0x001fc60000000811 */
[----:B------:R-:W-:Y:S01]  /*5ed0*/  FFMA.SAT R0, R2, R3, 0.5 ;  /* 0x3f00000002007423 */ /* 0x000fe20000002003 */
[----:B------:R-:W-:-:S03]  /*5ee0*/  FFMA R7, R8, R7, R8 ;  /* 0x0000000708077223 */ /* 0x000fc60000000008 */
[----:B------:R-:W-:-:S04]  /*5ef0*/  FFMA.RM R0, R0, R9, 12582913 ;  /* 0x4b40000100007423 */ /* 0x000fc80000004009 */
[C---:B------:R-:W-:Y:S01]  /*5f00*/  FADD R3, R0.reuse, -12583039 ;  /* 0xcb40007f00037421 */ /* 0x040fe20000000000 */
[----:B------:R-:W-:-:S03]  /*5f10*/  SHF.L.U32 R0, R0, 0x17, RZ ;  /* 0x0000001700007819 */ /* 0x000fc600000006ff */
[----:B------:R-:W-:-:S04]  /*5f20*/  FFMA R3, R2, 1.4426950216293334961, -R3 ;  /* 0x3fb8aa3b02037823 */ /* 0x000fc80000000803 */
[----:B------:R-:W-:-:S06]  /*5f30*/  FFMA R3, R2, 1.925963033500011079e-08, R3 ;  /* 0x32a5706002037823 */ /* 0x000fcc0000000003 */
[----:B------:R-:W0:Y:S02]  /*5f40*/  MUFU.EX2 R3, R3 ;  /* 0x0000000300037308 */ /* 0x000e240000000800 */
[----:B0-----:R-:W-:-:S06]  /*5f50*/  FMUL R0, R0, R3 ;  /* 0x0000000300007220 */ /* 0x001fcc0000400000 */
[----:B------:R-:W0:Y:S01]  /*5f60*/  FCHK P0, R0, R17 ;  /* 0x0000001100007302 */ /* 0x000e220000000000 */
[----:B------:R-:W-:-:S04]  /*5f70*/  FFMA R2, R0, R7, RZ ;  /* 0x0000000700027223 */ /* 0x000fc800000000ff */
[----:B------:R-:W-:-:S04]  /*5f80*/  FFMA R6, R2, -R17, R0 ;  /* 0x8000001102067223 */ /* 0x000fc80000000000 */
[----:B------:R-:W-:Y:S01]  /*5f90*/  FFMA R7, R7, R6, R2 ;  /* 0x0000000607077223 */ /* 0x000fe20000000002 */
[----:B0-----:R-:W-:Y:S06]  /*5fa0*/  @!P0 BRA `(.L_x_79) ;  /* 0x0000000000108947 */ /* 0x001fec0003800000 */
[----:B------:R-:W-:Y:S01]  /*5fb0*/  IMAD.MOV.U32 R3, RZ, RZ, R17 ;  /* 0x000000ffff037224 */ /* 0x000fe200078e0011 */
[----:B------:R-:W-:-:S07]  /*5fc0*/  MOV R2, 0x5fe0 ;  /* 0x00005fe000027802 */ /* 0x000fce0000000f00 */
[----:B------:R-:W-:Y:S05]  /*5fd0*/  CALL.REL.NOINC `($__internal_2_$__cuda_sm3x_div_rn_noftz_f32_slowpath) ;  /* 0x00000008009c7944 */ /* 0x000fea0003c00000 */
[----:B------:R-:W-:-:S07]  /*5fe0*/  MOV R7, R0 ;  /* 0x0000000000077202 */ /* 0x000fce0000000f00 */
.L_x_79:
[----:B------:R-:W-:Y:S05]  /*5ff0*/  BSYNC.RECONVERGENT B0 ;  /* 0x0000000000007941 */ /* 0x000fea0003800200 */
.L_x_78:
[----:B------:R-:W0:Y:S02]  /*6000*/  LDCU.64 UR4, c[0x0][0x390] ;  /* 0x00007200ff0477ac */ /* 0x000e240008000a00 */
[----:B0-----:R-:W-:-:S04]  /*6010*/  IADD3 R2, P0, PT, R5, UR4, RZ ;  /* 0x0000000405027c10 */ /* 0x001fc8000ff1e0ff */
[----:B------:R-:W-:-:S05]  /*6020*/  IADD3.X R3, PT, PT, R4, UR5, RZ, P0, !PT ;  /* 0x0000000504037c10 */ /* 0x000fca00087fe4ff */
[----:B------:R-:W-:Y:S01]  /*6030*/  STG.E desc[UR12][R2.64], R7 ;  /* 0x0000000702007986 */ /* 0x000fe2000c10190c */
[----:B------:R-:W-:Y:S05]  /*6040*/  EXIT ;  /* 0x000000000000794d */ /* 0x000fea0003800000 */
        .weak           $__internal_0_$__cuda_sm20_div_s64
        .type           $__internal_0_$__cuda_sm20_div_s64,@function
        .size           $__internal_0_$__cuda_sm20_div_s64,($__internal_1_$__cuda_sm20_rem_s64 - $__internal_0_$__cuda_sm20_div_s64)
$__internal_0_$__cuda_sm20_div_s64:
[-C--:B------:R-:W-:Y:S02]  /*6050*/  IADD3 R15, P1, PT, RZ, -R10.reuse, RZ ;  /* 0x8000000aff0f7210 */ /* 0x080fe40007f3e0ff */
[----:B------:R-:W-:Y:S02]  /*6060*/  ISETP.GE.AND P0, PT, R7, RZ, PT ;  /* 0x000000ff0700720c */ /* 0x000fe40003f06270 */
[----:B------:R-:W-:Y:S01]  /*6070*/  ISETP.GE.AND P3, PT, R11, RZ, PT ;  /* 0x000000ff0b00720c */ /* 0x000fe20003f66270 */
[----:B------:R-:W-:Y:S01]  /*6080*/  IMAD.X R18, RZ, RZ, ~R7, P1 ;  /* 0x000000ffff127224 */ /* 0x000fe200008e0e07 */
[----:B------:R-:W-:Y:S02]  /*6090*/  SEL R14, R15, R10, !P0 ;  /* 0x0000000a0f0e7207 */ /* 0x000fe40004000000 */
[----:B------:R-:W-:Y:S02]  /*60a0*/  IADD3 R23, P4, PT, RZ, -R22, RZ ;  /* 0x80000016ff177210 */ /* 0x000fe40007f9e0ff */
[----:B------:R-:W-:-:S02]  /*60b0*/  SEL R15, R18, R7, !P0 ;  /* 0x00000007120f7207 */ /* 0x000fc40004000000 */
[----:B------:R-:W-:Y:S01]  /*60c0*/  SEL R23, R23, R22, !P3 ;  /* 0x0000001617177207 */ /* 0x000fe20005800000 */
[----:B------:R-:W-:Y:S01]  /*60d0*/  IMAD.X R22, RZ, RZ, ~R11, P4 ;  /* 0x000000ffff167224 */ /* 0x000fe200020e0e0b */
[----:B------:R-:W0:Y:S08]  /*60e0*/  I2F.U64.RP R21, R14 ;  /* 0x0000000e00157312 */ /* 0x000e300000309000 */
[----:B0-----:R-:W0:Y:S02]  /*60f0*/  MUFU.RCP R19, R21 ;  /* 0x0000001500137308 */ /* 0x001e240000001000 */
[----:B0-----:R-:W-:-:S06]  /*6100*/  IADD3 R19, PT, PT, R19, 0x1ffffffe, RZ ;  /* 0x1ffffffe13137810 */ /* 0x001fcc0007ffe0ff */
[----:B------:R-:W0:Y:S02]  /*6110*/  F2I.U64.TRUNC R26, R19 ;  /* 0x00000013001a7311 */ /* 0x000e24000020d800 */
[----:B0-----:R-:W-:-:S04]  /*6120*/  IMAD.WIDE.U32 R24, R26, R14, RZ ;  /* 0x0000000e1a187225 */ /* 0x001fc800078e00ff */
[C---:B------:R-:W-:Y:S01]  /*6130*/  IMAD R5, R26.reuse, R15, R25 ;  /* 0x0000000f1a057224 */ /* 0x040fe200078e0219 */
[----:B------:R-:W-:Y:S02]  /*6140*/  IADD3 R20, P0, PT, RZ, -R24, RZ ;  /* 0x80000018ff147210 */ /* 0x000fe40007f1e0ff */
[----:B------:R-:W-:Y:S01]  /*6150*/  MOV R25, R26 ;  /* 0x0000001a00197202 */ /* 0x000fe20000000f00 */
[----:B------:R-:W-:Y:S02]  /*6160*/  IMAD R18, R27, R14, R5 ;  /* 0x0000000e1b127224 */ /* 0x000fe400078e0205 */
[----:B------:R-:W-:-:S04]  /*6170*/  IMAD.HI.U32 R24, R26, R20, RZ ;  /* 0x000000141a187227 */ /* 0x000fc800078e00ff */
[----:B------:R-:W-:-:S04]  /*6180*/  IMAD.X R18, RZ, RZ, ~R18, P0 ;  /* 0x000000ffff127224 */ /* 0x000fc800000e0e12 */
[----:B------:R-:W-:-:S04]  /*6190*/  IMAD.WIDE.U32 R24, P0, R26, R18, R24 ;  /* 0x000000121a187225 */ /* 0x000fc80007800018 */
[C---:B------:R-:W-:Y:S02]  /*61a0*/  IMAD R5, R27.reuse, R18, RZ ;  /* 0x000000121b057224 */ /* 0x040fe400078e02ff */
[----:B------:R-:W-:-:S04]  /*61b0*/  IMAD.HI.U32 R20, P1, R27, R20, R24 ;  /* 0x000000141b147227 */ /* 0x000fc80007820018 */
[----:B------:R-:W-:Y:S01]  /*61c0*/  IMAD.HI.U32 R18, R27, R18, RZ ;  /* 0x000000121b127227 */ /* 0x000fe200078e00ff */
[----:B------:R-:W-:-:S03]  /*61d0*/  IADD3 R25, P2, PT, R5, R20, RZ ;  /* 0x0000001405197210 */ /* 0x000fc60007f5e0ff */
[----:B------:R-:W-:Y:S02]  /*61e0*/  IMAD.X R5, R18, 0x1, R27, P0 ;  /* 0x0000000112057824 */ /* 0x000fe400000e061b */
[----:B------:R-:W-:-:S03]  /*61f0*/  IMAD.WIDE.U32 R20, R25, R14, RZ ;  /* 0x0000000e19147225 */ /* 0x000fc600078e00ff */
[----:B------:R-:W-:Y:S01]  /*6200*/  IADD3.X R5, PT, PT, RZ, RZ, R5, P2, P1 ;  /* 0x000000ffff057210 */ /* 0x000fe200017e2405 */
[----:B------:R-:W-:Y:S01]  /*6210*/  IMAD R18, R25, R15, R21 ;  /* 0x0000000f19127224 */ /* 0x000fe200078e0215 */
[----:B------:R-:W-:Y:S02]  /*6220*/  IADD3 R20, P0, PT, RZ, -R20, RZ ;  /* 0x80000014ff147210 */ /* 0x000fe40007f1e0ff */
[-C--:B------:R-:W-:Y:S01]  /*6230*/  SEL R21, R22, R11.reuse, !P3 ;  /* 0x0000000b16157207 */ /* 0x080fe20005800000 */
[----:B------:R-:W-:Y:S01]  /*6240*/  IMAD R18, R5, R14, R18 ;  /* 0x0000000e05127224 */ /* 0x000fe200078e0212 */
[----:B------:R-:W-:Y:S01]  /*6250*/  LOP3.LUT R11, R7, R11, RZ, 0x3c, !PT ;  /* 0x0000000b070b7212 */ /* 0x000fe200078e3cff */
[----:B------:R-:W-:-:S03]  /*6260*/  IMAD.HI.U32 R24, R25, R20, RZ ;  /* 0x0000001419187227 */ /* 0x000fc600078e00ff */
[----:B------:R-:W-:-:S05]  /*6270*/  IADD3.X R18, PT, PT, RZ, ~R18, RZ, P0, !PT ;  /* 0x80000012ff127210 */ /* 0x000fca00007fe4ff */
[----:B------:R-:W-:-:S04]  /*6280*/  IMAD.WIDE.U32 R24, P0, R25, R18, R24 ;  /* 0x0000001219187225 */ /* 0x000fc80007800018 */
[----:B------:R-:W-:-:S04]  /*6290*/  IMAD.HI.U32 R19, P1, R5, R20, R24 ;  /* 0x0000001405137227 */ /* 0x000fc80007820018 */
[CC--:B------:R-:W-:Y:S02]  /*62a0*/  IMAD R20, R5.reuse, R18.reuse, RZ ;  /* 0x0000001205147224 */ /* 0x0c0fe400078e02ff */
[----:B------:R-:W-:-:S03]  /*62b0*/  IMAD.HI.U32 R18, R5, R18, RZ ;  /* 0x0000001205127227 */ /* 0x000fc600078e00ff */
[----:B------:R-:W-:Y:S01]  /*62c0*/  IADD3 R20, P2, PT, R20, R19, RZ ;  /* 0x0000001314147210 */ /* 0x000fe20007f5e0ff */
[----:B------:R-:W-:Y:S01]  /*62d0*/  IMAD.MOV.U32 R25, RZ, RZ, RZ ;  /* 0x000000ffff197224 */ /* 0x000fe200078e00ff */
[----:B------:R-:W-:-:S03]  /*62e0*/  IADD3.X R18, PT, PT, R18, R5, RZ, P0, !PT ;  /* 0x0000000512127210 */ /* 0x000fc600007fe4ff */
[----:B------:R-:W-:Y:S01]  /*62f0*/  IMAD.HI.U32 R24, R20, R23, RZ ;  /* 0x0000001714187227 */ /* 0x000fe200078e00ff */
[----:B------:R-:W-:-:S03]  /*6300*/  IADD3.X R18, PT, PT, RZ, RZ, R18, P2, P1 ;  /* 0x000000ffff127210 */ /* 0x000fc600017e2412 */
[----:B------:R-:W-:-:S04]  /*6310*/  IMAD.WIDE.U32 R24, R20, R21, R24 ;  /* 0x0000001514187225 */ /* 0x000fc800078e0018 */
[C---:B------:R-:W-:Y:S02]  /*6320*/  IMAD R5, R18.reuse, R21, RZ ;  /* 0x0000001512057224 */ /* 0x040fe400078e02ff */
[----:B------:R-:W-:-:S04]  /*6330*/  IMAD.HI.U32 R20, P0, R18, R23, R24 ;  /* 0x0000001712147227 */ /* 0x000fc80007800018 */
[----:B------:R-:W-:Y:S01]  /*6340*/  IMAD.HI.U32 R18, R18, R21, RZ ;  /* 0x0000001512127227 */ /* 0x000fe200078e00ff */
[----:B------:R-:W-:-:S04]  /*6350*/  IADD3 R5, P1, PT, R5, R20, RZ ;  /* 0x0000001405057210 */ /* 0x000fc80007f3e0ff */
[----:B------:R-:W-:Y:S01]  /*6360*/  IADD3.X R18, PT, PT, R18, RZ, RZ, P0, !PT ;  /* 0x000000ff12127210 */ /* 0x000fe200007fe4ff */
[----:B------:R-:W-:-:S04]  /*6370*/  IMAD.WIDE.U32 R24, R5, R14, RZ ;  /* 0x0000000e05187225 */ /* 0x000fc800078e00ff */
[----:B------:R-:W-:Y:S01]  /*6380*/  IMAD.X R19, RZ, RZ, R18, P1 ;  /* 0x000000ffff137224 */ /* 0x000fe200008e0612 */
[----:B------:R-:W-:Y:S01]  /*6390*/  IADD3 R23, P1, PT, -R24, R23, RZ ;  /* 0x0000001718177210 */ /* 0x000fe20007f3e1ff */
[----:B------:R-:W-:-:S03]  /*63a0*/  IMAD R18, R5, R15, R25 ;  /* 0x0000000f05127224 */ /* 0x000fc600078e0219 */
[-C--:B------:R-:W-:Y:S01]  /*63b0*/  ISETP.GE.U32.AND P0, PT, R23, R14.reuse, PT ;  /* 0x0000000e1700720c */ /* 0x080fe20003f06070 */
[----:B------:R-:W-:-:S05]  /*63c0*/  IMAD R18, R19, R14, R18 ;  /* 0x0000000e13127224 */ /* 0x000fca00078e0212 */
[----:B------:R-:W-:Y:S02]  /*63d0*/  IADD3.X R21, PT, PT, ~R18, R21, RZ, P1, !PT ;  /* 0x0000001512157210 */ /* 0x000fe40000ffe5ff */
[----:B------:R-:W-:Y:S02]  /*63e0*/  IADD3 R22, P1, PT, R23, -R14, RZ ;  /* 0x8000000e17167210 */ /* 0x000fe40007f3e0ff */
[----:B------:R-:W-:Y:S02]  /*63f0*/  ISETP.GE.U32.AND.EX P0, PT, R21, R15, PT, P0 ;  /* 0x0000000f1500720c */ /* 0x000fe40003f06100 */
[----:B------:R-:W-:Y:S01]  /*6400*/  IADD3 R18, P2, PT, R5, 0x1, RZ ;  /* 0x0000000105127810 */ /* 0x000fe20007f5e0ff */
[----:B------:R-:W-:Y:S01]  /*6410*/  IMAD.X R20, R21, 0x1, ~R15, P1 ;  /* 0x0000000115147824 */ /* 0x000fe200008e0e0f */
[----:B------:R-:W-:Y:S02]  /*6420*/  SEL R23, R22, R23, P0 ;  /* 0x0000001716177207 */ /* 0x000fe40000000000 */
[----:B------:R-:W-:-:S02]  /*6430*/  IADD3.X R22, PT, PT, RZ, R19, RZ, P2, !PT ;  /* 0x00000013ff167210 */ /* 0x000fc400017fe4ff */
[----:B------:R-:W-:Y:S02]  /*6440*/  SEL R18, R18, R5, P0 ;  /* 0x0000000512127207 */ /* 0x000fe40000000000 */
[----:B------:R-:W-:Y:S02]  /*6450*/  SEL R21, R20, R21, P0 ;  /* 0x0000001514157207 */ /* 0x000fe40000000000 */
[----:B------:R-:W-:Y:S02]  /*6460*/  ISETP.GE.U32.AND P1, PT, R23, R14, PT ;  /* 0x0000000e1700720c */ /* 0x000fe40003f26070 */
[----:B------:R-:W-:Y:S02]  /*6470*/  SEL R22, R22, R19, P0 ;  /* 0x0000001316167207 */ /* 0x000fe40000000000 */
[----:B------:R-:W-:Y:S02]  /*6480*/  IADD3 R5, P2, PT, R18, 0x1, RZ ;  /* 0x0000000112057810 */ /* 0x000fe40007f5e0ff */
[----:B------:R-:W-:-:S02]  /*6490*/  ISETP.GE.U32.AND.EX P0, PT, R21, R15, PT, P1 ;  /* 0x0000000f1500720c */ /* 0x000fc40003f06110 */
[----:B------:R-:W-:Y:S01]  /*64a0*/  ISETP.GE.AND P1, PT, R11, RZ, PT ;  /* 0x000000ff0b00720c */ /* 0x000fe20003f26270 */
[----:B------:R-:W-:Y:S01]  /*64b0*/  IMAD.X R15, RZ, RZ, R22, P2 ;  /* 0x000000ffff0f7224 */ /* 0x000fe200010e0616 */
[----:B------:R-:W-:-:S04]  /*64c0*/  SEL R5, R5, R18, P0 ;  /* 0x0000001205057207 */ /* 0x000fc80000000000 */
[----:B------:R-:W-:Y:S02]  /*64d0*/  SEL R15, R15, R22, P0 ;  /* 0x000000160f0f7207 */ /* 0x000fe40000000000 */
[----:B------:R-:W-:Y:S02]  /*64e0*/  IADD3 R14, P2, PT, RZ, -R5, RZ ;  /* 0x80000005ff0e7210 */ /* 0x000fe40007f5e0ff */
[----:B------:R-:W-:Y:S02]  /*64f0*/  ISETP.NE.U32.AND P0, PT, R10, RZ, PT ;  /* 0x000000ff0a00720c */ /* 0x000fe40003f05070 */
[----:B------:R-:W-:Y:S02]  /*6500*/  IADD3.X R10, PT, PT, RZ, ~R15, RZ, P2, !PT ;  /* 0x8000000fff0a7210 */ /* 0x000fe400017fe4ff */
[----:B------:R-:W-:Y:S01]  /*6510*/  ISETP.NE.AND.EX P0, PT, R7, RZ, PT, P0 ;  /* 0x000000ff0700720c */ /* 0x000fe20003f05300 */
[----:B------:R-:W-:Y:S01]  /*6520*/  IMAD.MOV.U32 R7, RZ, RZ, 0x0 ;  /* 0x00000000ff077424 */ /* 0x000fe200078e00ff */
[----:B------:R-:W-:-:S02]  /*6530*/  SEL R14, R14, R5, !P1 ;  /* 0x000000050e0e7207 */ /* 0x000fc40004800000 */
[----:B------:R-:W-:Y:S02]  /*6540*/  SEL R10, R10, R15, !P1 ;  /* 0x0000000f0a0a7207 */ /* 0x000fe40004800000 */
[----:B------:R-:W-:Y:S02]  /*6550*/  SEL R14, R14, 0xffffffff, P0 ;  /* 0xffffffff0e0e7807 */ /* 0x000fe40000000000 */
[----:B------:R-:W-:Y:S01]  /*6560*/  SEL R15, R10, 0xffffffff, P0 ;  /* 0xffffffff0a0f7807 */ /* 0x000fe20000000000 */
[----:B------:R-:W-:Y:S06]  /*6570*/  RET.REL.NODEC R6 `(_Z13tensorSoftmaxPfPlS_S0_llS_l) ;  /* 0xffffff9806a07950 */ /* 0x000fec0003c3ffff */
        .weak           $__internal_1_$__cuda_sm20_rem_s64
        .type           $__internal_1_$__cuda_sm20_rem_s64,@function
        .size           $__internal_1_$__cuda_sm20_rem_s64,($__internal_2_$__cuda_sm3x_div_rn_noftz_f32_slowpath - $__internal_1_$__cuda_sm20_rem_s64)
$__internal_1_$__cuda_sm20_rem_s64:
[-C--:B------:R-:W-:Y:S02]  /*6580*/  IADD3 R7, P1, PT, RZ, -R16.reuse, RZ ;  /* 0x80000010ff077210 */ /* 0x080fe40007f3e0ff */
[----:B------:R-:W-:Y:S02]  /*6590*/  ISETP.GE.AND P0, PT, R17, RZ, PT ;  /* 0x000000ff1100720c */ /* 0x000fe40003f06270 */
[-C--:B------:R-:W-:Y:S02]  /*65a0*/  IADD3.X R14, PT, PT, RZ, ~R17.reuse, RZ, P1, !PT ;  /* 0x80000011ff0e7210 */ /* 0x080fe40000ffe4ff */
[----:B------:R-:W-:Y:S02]  /*65b0*/  SEL R6, R7, R16, !P0 ;  /* 0x0000001007067207 */ /* 0x000fe40004000000 */
[----:B------:R-:W-:-:S04]  /*65c0*/  SEL R7, R14, R17, !P0 ;  /* 0x000000110e077207 */ /* 0x000fc80004000000 */
[----:B------:R-:W0:Y:S08]  /*65d0*/  I2F.U64.RP R11, R6 ;  /* 0x00000006000b7312 */ /* 0x000e300000309000 */
[----:B0-----:R-:W0:Y:S02]  /*65e0*/  MUFU.RCP R11, R11 ;  /* 0x0000000b000b7308 */ /* 0x001e240000001000 */
[----:B0-----:R-:W-:-:S06]  /*65f0*/  VIADD R18, R11, 0x1ffffffe ;  /* 0x1ffffffe0b127836 */ /* 0x001fcc0000000000 */
[----:B------:R-:W0:Y:S02]  /*6600*/  F2I.U64.TRUNC R18, R18 ;  /* 0x0000001200127311 */ /* 0x000e24000020d800 */
[----:B0-----:R-:W-:-:S04]  /*6610*/  IMAD.WIDE.U32 R14, R18, R6, RZ ;  /* 0x00000006120e7225 */ /* 0x001fc800078e00ff */
[C---:B------:R-:W-:Y:S01]  /*6620*/  IMAD R5, R18.reuse, R7, R15 ;  /* 0x0000000712057224 */ /* 0x040fe200078e020f */
[----:B------:R-:W-:Y:S01]  /*6630*/  IADD3 R14, P0, PT, RZ, -R14, RZ ;  /* 0x8000000eff0e7210 */ /* 0x000fe20007f1e0ff */
[----:B------:R-:W-:Y:S02]  /*6640*/  IMAD.MOV.U32 R21, RZ, RZ, R18 ;  /* 0x000000ffff157224 */ /* 0x000fe400078e0012 */
[----:B------:R-:W-:Y:S02]  /*6650*/  IMAD R5, R19, R6, R5 ;  /* 0x0000000613057224 */ /* 0x000fe400078e0205 */
[----:B------:R-:W-:-:S03]  /*6660*/  IMAD.HI.U32 R20, R18, R14, RZ ;  /* 0x0000000e12147227 */ /* 0x000fc600078e00ff */
[----:B------:R-:W-:-:S05]  /*6670*/  IADD3.X R5, PT, PT, RZ, ~R5, RZ, P0, !PT ;  /* 0x80000005ff057210 */ /* 0x000fca00007fe4ff */
[----:B------:R-:W-:-:S04]  /*6680*/  IMAD.WIDE.U32 R20, P0, R18, R5, R20 ;  /* 0x0000000512147225 */ /* 0x000fc80007800014 */
[C---:B------:R-:W-:Y:S02]  /*6690*/  IMAD R11, R19.reuse, R5, RZ ;  /* 0x00000005130b7224 */ /* 0x040fe400078e02ff */
[----:B------:R-:W-:-:S04]  /*66a0*/  IMAD.HI.U32 R14, P1, R19, R14, R20 ;  /* 0x0000000e130e7227 */ /* 0x000fc80007820014 */
[----:B------:R-:W-:Y:S01]  /*66b0*/  IMAD.HI.U32 R5, R19, R5, RZ ;  /* 0x0000000513057227 */ /* 0x000fe200078e00ff */
[----:B------:R-:W-:-:S04]  /*66c0*/  IADD3 R21, P2, PT, R11, R14, RZ ;  /* 0x0000000e0b157210 */ /* 0x000fc80007f5e0ff */
[----:B------:R-:W-:Y:S01]  /*66d0*/  IADD3.X R5, PT, PT, R5, R19, RZ, P0, !PT ;  /* 0x0000001305057210 */ /* 0x000fe200007fe4ff */
[----:B------:R-:W-:-:S03]  /*66e0*/  IMAD.WIDE.U32 R14, R21, R6, RZ ;  /* 0x00000006150e7225 */ /* 0x000fc600078e00ff */
[----:B------:R-:W-:Y:S01]  /*66f0*/  IADD3.X R5, PT, PT, RZ, RZ, R5, P2, P1 ;  /* 0x000000ffff057210 */ /* 0x000fe200017e2405 */
[----:B------:R-:W-:Y:S01]  /*6700*/  IMAD R11, R21, R7, R15 ;  /* 0x00000007150b7224 */ /* 0x000fe200078e020f */
[----:B------:R-:W-:Y:S02]  /*6710*/  IADD3 R14, P0, PT, RZ, -R14, RZ ;  /* 0x8000000eff0e7210 */ /* 0x000fe40007f1e0ff */
[----:B------:R-:W-:Y:S01]  /*6720*/  ISETP.LE.AND P1, PT, RZ, UR4, PT ;  /* 0x00000004ff007c0c */ /* 0x000fe2000bf23270 */
[----:B------:R-:W-:Y:S01]  /*6730*/  IMAD R11, R5, R6, R11 ;  /* 0x00000006050b7224 */ /* 0x000fe200078e020b */
[----:B------:R-:W-:Y:S01]  /*6740*/  IADD3 R15, P4, PT, RZ, -R3, RZ ;  /* 0x80000003ff0f7210 */ /* 0x000fe20007f9e0ff */
[----:B------:R-:W-:-:S03]  /*6750*/  IMAD.HI.U32 R20, R21, R14, RZ ;  /* 0x0000000e15147227 */ /* 0x000fc600078e00ff */
[----:B------:R-:W-:Y:S01]  /*6760*/  SEL R15, R15, R3, !P1 ;  /* 0x000000030f0f7207 */ /* 0x000fe20004800000 */
[----:B------:R-:W-:-:S04]  /*6770*/  IMAD.X R18, RZ, RZ, ~R11, P0 ;  /* 0x000000ffff127224 */ /* 0x000fc800000e0e0b */
[----:B------:R-:W-:-:S04]  /*6780*/  IMAD.WIDE.U32 R20, P0, R21, R18, R20 ;  /* 0x0000001215147225 */ /* 0x000fc80007800014 */
[C---:B------:R-:W-:Y:S02]  /*6790*/  IMAD R11, R5.reuse, R18, RZ ;  /* 0x00000012050b7224 */ /* 0x040fe400078e02ff */
[----:B------:R-:W-:-:S04]  /*67a0*/  IMAD.HI.U32 R14, P2, R5, R14, R20 ;  /* 0x0000000e050e7227 */ /* 0x000fc80007840014 */
[----:B------:R-:W-:Y:S02]  /*67b0*/  HFMA2 R21, -RZ, RZ, 0, 0 ;  /* 0x00000000ff157431 */ /* 0x000fe400000001ff */
[----:B------:R-:W-:Y:S01]  /*67c0*/  IMAD.HI.U32 R18, R5, R18, RZ ;  /* 0x0000001205127227 */ /* 0x000fe200078e00ff */
[----:B------:R-:W-:Y:S02]  /*67d0*/  IADD3 R14, P3, PT, R11, R14, RZ ;  /* 0x0000000e0b0e7210 */ /* 0x000fe40007f7e0ff */
[----:B------:R-:W-:Y:S01]  /*67e0*/  IADD3.X R11, PT, PT, RZ, ~UR4, RZ, P4, !PT ;  /* 0x80000004ff0b7c10 */ /* 0x000fe2000a7fe4ff */
[----:B------:R-:W-:Y:S02]  /*67f0*/  IMAD.X R18, R18, 0x1, R5, P0 ;  /* 0x0000000112127824 */ /* 0x000fe400000e0605 */
[----:B------:R-:W-:Y:S01]  /*6800*/  IMAD.HI.U32 R20, R14, R15, RZ ;  /* 0x0000000f0e147227 */ /* 0x000fe200078e00ff */
[----:B------:R-:W-:Y:S02]  /*6810*/  SEL R11, R11, UR4, !P1 ;  /* 0x000000040b0b7c07 */ /* 0x000fe4000c800000 */
[----:B------:R-:W-:-:S03]  /*6820*/  IADD3.X R18, PT, PT, RZ, RZ, R18, P3, P2 ;  /* 0x000000ffff127210 */ /* 0x000fc60001fe4412 */
[----:B------:R-:W-:-:S04]  /*6830*/  IMAD.WIDE.U32 R20, R14, R11, R20 ;  /* 0x0000000b0e147225 */ /* 0x000fc800078e0014 */
[C---:B------:R-:W-:Y:S02]  /*6840*/  IMAD R5, R18.reuse, R11, RZ ;  /* 0x0000000b12057224 */ /* 0x040fe400078e02ff */
[----:B------:R-:W-:-:S04]  /*6850*/  IMAD.HI.U32 R14, P0, R18, R15, R20 ;  /* 0x0000000f120e7227 */ /* 0x000fc80007800014 */
[----:B------:R-:W-:Y:S01]  /*6860*/  IMAD.HI.U32 R18, R18, R11, RZ ;  /* 0x0000000b12127227 */ /* 0x000fe200078e00ff */
[----:B------:R-:W-:-:S03]  /*6870*/  IADD3 R5, P2, PT, R5, R14, RZ ;  /* 0x0000000e05057210 */ /* 0x000fc60007f5e0ff */
[----:B------:R-:W-:Y:S02]  /*6880*/  IMAD.X R18, RZ, RZ, R18, P0 ;  /* 0x000000ffff127224 */ /* 0x000fe400000e0612 */
[----:B------:R-:W-:-:S03]  /*6890*/  IMAD.WIDE.U32 R20, R5, R6, RZ ;  /* 0x0000000605147225 */ /* 0x000fc600078e00ff */
[----:B------:R-:W-:Y:S01]  /*68a0*/  IADD3.X R19, PT, PT, RZ, R18, RZ, P2, !PT ;  /* 0x00000012ff137210 */ /* 0x000fe200017fe4ff */
[----:B------:R-:W-:Y:S01]  /*68b0*/  IMAD R5, R5, R7, R21 ;  /* 0x0000000705057224 */ /* 0x000fe200078e0215 */
[----:B------:R-:W-:-:S03]  /*68c0*/  IADD3 R15, P2, PT, -R20, R15, RZ ;  /* 0x0000000f140f7210 */ /* 0x000fc60007f5e1ff */
[-C--:B------:R-:W-:Y:S01]  /*68d0*/  IMAD R14, R19, R6.reuse, R5 ;  /* 0x00000006130e7224 */ /* 0x080fe200078e0205 */
[----:B------:R-:W-:-:S03]  /*68e0*/  ISETP.GE.U32.AND P0, PT, R15, R6, PT ;  /* 0x000000060f00720c */ /* 0x000fc60003f06070 */
[----:B------:R-:W-:Y:S01]  /*68f0*/  IMAD.X R5, R11, 0x1, ~R14, P2 ;  /* 0x000000010b057824 */ /* 0x000fe200010e0e0e */
[----:B------:R-:W-:Y:S01]  /*6900*/  IADD3 R18, P2, PT, R15, -R6, RZ ;  /* 0x800000060f127210 */ /* 0x000fe20007f5e0ff */
[----:B------:R-:W-:-:S03]  /*6910*/  IMAD.MOV.U32 R11, RZ, RZ, 0x0 ;  /* 0x00000000ff0b7424 */ /* 0x000fc600078e00ff */
[CC--:B------:R-:W-:Y:S02]  /*6920*/  ISETP.GE.U32.AND.EX P0, PT, R5.reuse, R7.reuse, PT, P0 ;  /* 0x000000070500720c */ /* 0x0c0fe40003f06100 */
[----:B------:R-:W-:Y:S02]  /*6930*/  IADD3.X R14, PT, PT, R5, ~R7, RZ, P2, !PT ;  /* 0x80000007050e7210 */ /* 0x000fe400017fe4ff */
[----:B------:R-:W-:Y:S02]  /*6940*/  SEL R15, R18, R15, P0 ;  /* 0x0000000f120f7207 */ /* 0x000fe40000000000 */
[----:B------:R-:W-:Y:S02]  /*6950*/  SEL R5, R14, R5, P0 ;  /* 0x000000050e057207 */ /* 0x000fe40000000000 */
[CC--:B------:R-:W-:Y:S02]  /*6960*/  ISETP.GE.U32.AND P0, PT, R15.reuse, R6.reuse, PT ;  /* 0x000000060f00720c */ /* 0x0c0fe40003f06070 */
[----:B------:R-:W-:-:S02]  /*6970*/  IADD3 R6, P2, PT, R15, -R6, RZ ;  /* 0x800000060f067210 */ /* 0x000fc40007f5e0ff */
[----:B------:R-:W-:-:S03]  /*6980*/  ISETP.GE.U32.AND.EX P0, PT, R5, R7, PT, P0 ;  /* 0x000000070500720c */ /* 0x000fc60003f06100 */
[----:B------:R-:W-:Y:S01]  /*6990*/  IMAD.X R14, R5, 0x1, ~R7, P2 ;  /* 0x00000001050e7824 */ /* 0x000fe200010e0e07 */
[----:B------:R-:W-:-:S04]  /*69a0*/  SEL R15, R6, R15, P0 ;  /* 0x0000000f060f7207 */ /* 0x000fc80000000000 */
[----:B------:R-:W-:Y:S02]  /*69b0*/  SEL R6, R14, R5, P0 ;  /* 0x000000050e067207 */ /* 0x000fe40000000000 */
[-C--:B------:R-:W-:Y:S02]  /*69c0*/  IADD3 R14, P2, PT, RZ, -R15.reuse, RZ ;  /* 0x8000000fff0e7210 */ /* 0x080fe40007f5e0ff */
[----:B------:R-:W-:Y:S02]  /*69d0*/  ISETP.NE.U32.AND P0, PT, R16, RZ, PT ;  /* 0x000000ff1000720c */ /* 0x000fe40003f05070 */
[----:B------:R-:W-:Y:S02]  /*69e0*/  IADD3.X R7, PT, PT, RZ, ~R6, RZ, P2, !PT ;  /* 0x80000006ff077210 */ /* 0x000fe400017fe4ff */
[----:B------:R-:W-:Y:S02]  /*69f0*/  ISETP.NE.AND.EX P0, PT, R17, RZ, PT, P0 ;  /* 0x000000ff1100720c */ /* 0x000fe40003f05300 */
[----:B------:R-:W-:-:S02]  /*6a00*/  SEL R5, R14, R15, !P1 ;  /* 0x0000000f0e057207 */ /* 0x000fc40004800000 */
[----:B------:R-:W-:Y:S02]  /*6a10*/  SEL R6, R7, R6, !P1 ;  /* 0x0000000607067207 */ /* 0x000fe40004800000 */
[----:B------:R-:W-:Y:S02]  /*6a20*/  SEL R5, R5, 0xffffffff, P0 ;  /* 0xffffffff05057807 */ /* 0x000fe40000000000 */
[----:B------:R-:W-:Y:S01]  /*6a30*/  SEL R6, R6, 0xffffffff, P0 ;  /* 0xffffffff06067807 */ /* 0x000fe20000000000 */
[----:B------:R-:W-:Y:S06]  /*6a40*/  RET.REL.NODEC R10 `(_Z13tensorSoftmaxPfPlS_S0_llS_l) ;  /* 0xffffff940a6c7950 */ /* 0x000fec0003c3ffff */
        .weak           $__internal_2_$__cuda_sm3x_div_rn_noftz_f32_slowpath
        .type           $__internal_2_$__cuda_sm3x_div_rn_noftz_f32_slowpath,@function
        .size           $__internal_2_$__cuda_sm3x_div_rn_noftz_f32_slowpath,(.L_x_94 - $__internal_2_$__cuda_sm3x_div_rn_noftz_f32_slowpath)
$__internal_2_$__cuda_sm3x_div_rn_noftz_f32_slowpath:
[----:B------:R-:W-:Y:S01]  /*6a50*/  SHF.R.U32.HI R7, RZ, 0x17, R3 ;  /* 0x00000017ff077819 */ /* 0x000fe20000011603 */
[----:B------:R-:W-:Y:S01]  /*6a60*/  BSSY.RECONVERGENT B1, `(.L_x_80) ;  /* 0x0000063000017945 */ /* 0x000fe20003800200 */
[----:B------:R-:W-:Y:S02]  /*6a70*/  SHF.R.U32.HI R6, RZ, 0x17, R0 ;  /* 0x00000017ff067819 */ /* 0x000fe40000011600 */
[----:B------:R-:W-:Y:S02]  /*6a80*/  LOP3.LUT R13, R7, 0xff, RZ, 0xc0, !PT ;  /* 0x000000ff070d7812 */ /* 0x000fe400078ec0ff */
[----:B------:R-:W-:Y:S02]  /*6a90*/  LOP3.LUT R6, R6, 0xff, RZ, 0xc0, !PT ;  /* 0x000000ff06067812 */ /* 0x000fe400078ec0ff */
[----:B------:R-:W-:Y:S02]  /*6aa0*/  IADD3 R10, PT, PT, R13, -0x1, RZ ;  /* 0xffffffff0d0a7810 */ /* 0x000fe40007ffe0ff */
[----:B------:R-:W-:Y:S01]  /*6ab0*/  MOV R7, R0 ;  /* 0x0000000000077202 */ /* 0x000fe20000000f00 */
[----:B------:R-:W-:Y:S01]  /*6ac0*/  VIADD R9, R6, 0xffffffff ;  /* 0xffffffff06097836 */ /* 0x000fe20000000000 */
[----:B------:R-:W-:-:S04]  /*6ad0*/  ISETP.GT.U32.AND P0, PT, R10, 0xfd, PT ;  /* 0x000000fd0a00780c */ /* 0x000fc80003f04070 */
[----:B------:R-:W-:-:S13]  /*6ae0*/  ISETP.GT.U32.OR P0, PT, R9, 0xfd, P0 ;  /* 0x000000fd0900780c */ /* 0x000fda0000704470 */
[----:B------:R-:W-:Y:S01]  /*6af0*/  @!P0 IMAD.MOV.U32 R8, RZ, RZ, RZ ;  /* 0x000000ffff088224 */ /* 0x000fe200078e00ff */
[----:B------:R-:W-:Y:S06]  /*6b00*/  @!P0 BRA `(.L_x_81) ;  /* 0x00000000005c8947 */ /* 0x000fec0003800000 */
[----:B------:R-:W-:Y:S02]  /*6b10*/  FSETP.GTU.FTZ.AND P1, PT, |R3|, +INF , PT ;  /* 0x7f8000000300780b */ /* 0x000fe40003f3c200 */
[----:B------:R-:W-:-:S04]  /*6b20*/  FSETP.GTU.FTZ.AND P0, PT, |R0|, +INF , PT ;  /* 0x7f8000000000780b */ /* 0x000fc80003f1c200 */
[----:B------:R-:W-:-:S13]  /*6b30*/  PLOP3.LUT P0, PT, P0, P1, PT, 0xf8, 0x8f ;  /* 0x00000000008f781c */ /* 0x000fda0000703f70 */
[----:B------:R-:W-:Y:S05]  /*6b40*/  @P0 BRA `(.L_x_82) ;  /* 0x00000004004c0947 */ /* 0x000fea0003800000 */
[----:B------:R-:W-:-:S13]  /*6b50*/  LOP3.LUT P0, RZ, R3, 0x7fffffff, R7, 0xc8, !PT ;  /* 0x7fffffff03ff7812 */ /* 0x000fda000780c807 */
[----:B------:R-:W-:Y:S05]  /*6b60*/  @!P0 BRA `(.L_x_83) ;  /* 0x00000004003c8947 */ /* 0x000fea0003800000 */
[C---:B------:R-:W-:Y:S02]  /*6b70*/  FSETP.NEU.FTZ.AND P1, PT, |R0|.reuse, +INF , PT ;  /* 0x7f8000000000780b */ /* 0x040fe40003f3d200 */
[----:B------:R-:W-:Y:S02]  /*6b80*/  FSETP.NEU.FTZ.AND P2, PT, |R3|, +INF , PT ;  /* 0x7f8000000300780b */ /* 0x000fe40003f5d200 */
[----:B------:R-:W-:-:S11]  /*6b90*/  FSETP.NEU.FTZ.AND P0, PT, |R0|, +INF , PT ;  /* 0x7f8000000000780b */ /* 0x000fd60003f1d200 */
[----:B------:R-:W-:Y:S05]  /*6ba0*/  @!P2 BRA !P1, `(.L_x_83) ;  /* 0x00000004002ca947 */ /* 0x000fea0004800000 */
[----:B------:R-:W-:-:S04]  /*6bb0*/  LOP3.LUT P1, RZ, R7, 0x7fffffff, RZ, 0xc0, !PT ;  /* 0x7fffffff07ff7812 */ /* 0x000fc8000782c0ff */
[----:B------:R-:W-:-:S13]  /*6bc0*/  PLOP3.LUT P1, PT, P2, P1, PT, 0x2f, 0xf2 ;  /* 0x0000000000f2781c */ /* 0x000fda0001722577 */
[----:B------:R-:W-:Y:S05]  /*6bd0*/  @P1 BRA `(.L_x_84) ;  /* 0x0000000400181947 */ /* 0x000fea0003800000 */
[----:B------:R-:W-:-:S04]  /*6be0*/  LOP3.LUT P1, RZ, R3, 0x7fffffff, RZ, 0xc0, !PT ;  /* 0x7fffffff03ff7812 */ /* 0x000fc8000782c0ff */
[----:B------:R-:W-:-:S13]  /*6bf0*/  PLOP3.LUT P0, PT, P0, P1, PT, 0x2f, 0xf2 ;  /* 0x0000000000f2781c */ /* 0x000fda0000702577 */
[----:B------:R-:W-:Y:S05]  /*6c00*/  @P0 BRA `(.L_x_85) ;  /* 0x0000000400000947 */ /* 0x000fea0003800000 */
[----:B------:R-:W-:Y:S02]  /*6c10*/  ISETP.GE.AND P0, PT, R9, RZ, PT ;  /* 0x000000ff0900720c */ /* 0x000fe40003f06270 */
[----:B------:R-:W-:-:S11]  /*6c20*/  ISETP.GE.AND P1, PT, R10, RZ, PT ;  /* 0x000000ff0a00720c */ /* 0x000fd60003f26270 */
[----:B------:R-:W-:Y:S01]  /*6c30*/  @P0 MOV R8, RZ ;  /* 0x000000ff00080202 */ /* 0x000fe20000000f00 */
[----:B------:R-:W-:Y:S02]  /*6c40*/  @!P0 IMAD.MOV.U32 R8, RZ, RZ, -0x40 ;  /* 0xffffffc0ff088424 */ /* 0x000fe400078e00ff */
[----:B------:R-:W-:Y:S01]  /*6c50*/  @!P0 FFMA R7, R0, 1.84467440737095516160e+19, RZ ;  /* 0x5f80000000078823 */ /* 0x000fe200000000ff */
[----:B------:R-:W-:Y:S02]  /*6c60*/  @!P1 FFMA R3, R3, 1.84467440737095516160e+19, RZ ;  /* 0x5f80000003039823 */ /* 0x000fe400000000ff */
[----:B------:R-:W-:-:S07]  /*6c70*/  @!P1 IADD3 R8, PT, PT, R8, 0x40, RZ ;  /* 0x0000004008089810 */ /* 0x000fce0007ffe0ff */
.L_x_81:
[----:B------:R-:W-:Y:S01]  /*6c80*/  LEA R0, R13, 0xc0800000, 0x17 ;  /* 0xc08000000d007811 */ /* 0x000fe200078eb8ff */
[----:B------:R-:W-:Y:S01]  /*6c90*/  BSSY.RECONVERGENT B2, `(.L_x_86) ;  /* 0x0000036000027945 */ /* 0x000fe20003800200 */
[----:B------:R-:W-:-:S03]  /*6ca0*/  IADD3 R6, PT, PT, R6, -0x7f, RZ ;  /* 0xffffff8106067810 */ /* 0x000fc60007ffe0ff */
[----:B------:R-:W-:Y:S02]  /*6cb0*/  IMAD.IADD R3, R3, 0x1, -R0 ;  /* 0x0000000103037824 */ /* 0x000fe400078e0a00 */
[----:B------:R-:W-:Y:S02]  /*6cc0*/  IMAD R0, R6, -0x800000, R7 ;  /* 0xff80000006007824 */ /* 0x000fe400078e0207 */
[----:B------:R-:W0:Y:S01]  /*6cd0*/  MUFU.RCP R9, R3 ;  /* 0x0000000300097308 */ /* 0x000e220000001000 */
[----:B------:R-:W-:-:S04]  /*6ce0*/  FADD.FTZ R11, -R3, -RZ ;  /* 0x800000ff030b7221 */ /* 0x000fc80000010100 */
[----:B0-----:R-:W-:-:S04]  /*6cf0*/  FFMA R10, R9, R11, 1 ;  /* 0x3f800000090a7423 */ /* 0x001fc8000000000b */
[----:B------:R-:W-:-:S04]  /*6d00*/  FFMA R12, R9, R10, R9 ;  /* 0x0000000a090c7223 */ /* 0x000fc80000000009 */
[----:B------:R-:W-:-:S04]  /*6d10*/  FFMA R7, R0, R12, RZ ;  /* 0x0000000c00077223 */ /* 0x000fc800000000ff */
[----:B------:R-:W-:-:S04]  /*6d20*/  FFMA R10, R11, R7, R0 ;  /* 0x000000070b0a7223 */ /* 0x000fc80000000000 */
[----:B------:R-:W-:Y:S01]  /*6d30*/  FFMA R9, R12, R10, R7 ;  /* 0x0000000a0c097223 */ /* 0x000fe20000000007 */
[----:B------:R-:W-:-:S03]  /*6d40*/  IADD3 R7, PT, PT, R6, 0x7f, -R13 ;  /* 0x0000007f06077810 */ /* 0x000fc60007ffe80d */
[----:B------:R-:W-:Y:S02]  /*6d50*/  FFMA R10, R11, R9, R0 ;  /* 0x000000090b0a7223 */ /* 0x000fe40000000000 */
[----:B------:R-:W-:Y:S02]  /*6d60*/  IMAD.IADD R7, R7, 0x1, R8 ;  /* 0x0000000107077824 */ /* 0x000fe400078e0208 */
[----:B------:R-:W-:-:S05]  /*6d70*/  FFMA R0, R12, R10, R9 ;  /* 0x0000000a0c007223 */ /* 0x000fca0000000009 */
[----:B------:R-:W-:-:S04]  /*6d80*/  SHF.R.U32.HI R3, RZ, 0x17, R0 ;  /* 0x00000017ff037819 */ /* 0x000fc80000011600 */
[----:B------:R-:W-:-:S04]  /*6d90*/  LOP3.LUT R3, R3, 0xff, RZ, 0xc0, !PT ;  /* 0x000000ff03037812 */ /* 0x000fc800078ec0ff */
[----:B------:R-:W-:-:S05]  /*6da0*/  IADD3 R11, PT, PT, R3, R7, RZ ;  /* 0x00000007030b7210 */ /* 0x000fca0007ffe0ff */
[----:B------:R-:W-:-:S05]  /*6db0*/  VIADD R3, R11, 0xffffffff ;  /* 0xffffffff0b037836 */ /* 0x000fca0000000000 */
[----:B------:R-:W-:-:S13]  /*6dc0*/  ISETP.GE.U32.AND P0, PT, R3, 0xfe, PT ;  /* 0x000000fe0300780c */ /* 0x000fda0003f06070 */
[----:B------:R-:W-:Y:S05]  /*6dd0*/  @!P0 BRA `(.L_x_87) ;  /* 0x0000000000808947 */ /* 0x000fea0003800000 */
[----:B------:R-:W-:-:S13]  /*6de0*/  ISETP.GT.AND P0, PT, R11, 0xfe, PT ;  /* 0x000000fe0b00780c */ /* 0x000fda0003f04270 */
[----:B------:R-:W-:Y:S05]  /*6df0*/  @P0 BRA `(.L_x_88) ;  /* 0x00000000006c0947 */ /* 0x000fea0003800000 */
[----:B------:R-:W-:-:S13]  /*6e00*/  ISETP.GE.AND P0, PT, R11, 0x1, PT ;  /* 0x000000010b00780c */ /* 0x000fda0003f06270 */
[----:B------:R-:W-:Y:S05]  /*6e10*/  @P0 BRA `(.L_x_89) ;  /* 0x0000000000740947 */ /* 0x000fea0003800000 */
[----:B------:R-:W-:Y:S02]  /*6e20*/  ISETP.GE.AND P0, PT, R11, -0x18, PT ;  /* 0xffffffe80b00780c */ /* 0x000fe40003f06270 */
[----:B------:R-:W-:-:S11]  /*6e30*/  LOP3.LUT R0, R0, 0x80000000, RZ, 0xc0, !PT ;  /* 0x8000000000007812 */ /* 0x000fd600078ec0ff */
[----:B------:R-:W-:Y:S05]  /*6e40*/  @!P0 BRA `(.L_x_89) ;  /* 0x0000000000688947 */ /* 0x000fea0003800000 */
[CCC-:B------:R-:W-:Y:S01]  /*6e50*/  FFMA.RZ R3, R12.reuse, R10.reuse, R9.reuse ;  /* 0x0000000a0c037223 */ /* 0x1c0fe2000000c009 */
[C---:B------:R-:W-:Y:S01]  /*6e60*/  IADD3 R8, PT, PT, R11.reuse, 0x20, RZ ;  /* 0x000000200b087810 */ /* 0x040fe20007ffe0ff */
[CCC-:B------:R-:W-:Y:S01]  /*6e70*/  FFMA.RM R6, R12.reuse, R10.reuse, R9.reuse ;  /* 0x0000000a0c067223 */ /* 0x1c0fe20000004009 */
[----:B------:R-:W-:Y:S02]  /*6e80*/  ISETP.NE.AND P2, PT, R11, RZ, PT ;  /* 0x000000ff0b00720c */ /* 0x000fe40003f45270 */
[----:B------:R-:W-:Y:S01]  /*6e90*/  LOP3.LUT R7, R3, 0x7fffff, RZ, 0xc0, !PT ;  /* 0x007fffff03077812 */ /* 0x000fe200078ec0ff */
[----:B------:R-:W-:Y:S01]  /*6ea0*/  FFMA.RP R3, R12, R10, R9 ;  /* 0x0000000a0c037223 */ /* 0x000fe20000008009 */
[----:B------:R-:W-:Y:S01]  /*6eb0*/  IMAD.MOV R9, RZ, RZ, -R11 ;  /* 0x000000ffff097224 */ /* 0x000fe200078e0a0b */
[----:B------:R-:W-:Y:S02]  /*6ec0*/  ISETP.NE.AND P1, PT, R11, RZ, PT ;  /* 0x000000ff0b00720c */ /* 0x000fe40003f25270 */
[----:B------:R-:W-:-:S02]  /*6ed0*/  LOP3.LUT R7, R7, 0x800000, RZ, 0xfc, !PT ;  /* 0x0080000007077812 */ /* 0x000fc400078efcff */
[----:B------:R-:W-:Y:S02]  /*6ee0*/  FSETP.NEU.FTZ.AND P0, PT, R3, R6, PT ;  /* 0x000000060300720b */ /* 0x000fe40003f1d000 */
[----:B------:R-:W-:Y:S02]  /*6ef0*/  SHF.L.U32 R8, R7, R8, RZ ;  /* 0x0000000807087219 */ /* 0x000fe400000006ff */
[----:B------:R-:W-:Y:S02]  /*6f00*/  SEL R6, R9, RZ, P2 ;  /* 0x000000ff09067207 */ /* 0x000fe40001000000 */
[----:B------:R-:W-:Y:S02]  /*6f10*/  ISETP.NE.AND P1, PT, R8, RZ, P1 ;  /* 0x000000ff0800720c */ /* 0x000fe40000f25270 */
[----:B------:R-:W-:Y:S02]  /*6f20*/  SHF.R.U32.HI R6, RZ, R6, R7 ;  /* 0x00000006ff067219 */ /* 0x000fe40000011607 */
[----:B------:R-:W-:-:S02]  /*6f30*/  PLOP3.LUT P0, PT, P0, P1, PT, 0xf8, 0x8f ;  /* 0x00000000008f781c */ /* 0x000fc40000703f70 */
[----:B------:R-:W-:Y:S02]  /*6f40*/  SHF.R.U32.HI R8, RZ, 0x1, R6 ;  /* 0x00000001ff087819 */ /* 0x000fe40000011606 */
[----:B------:R-:W-:-:S04]  /*6f50*/  SEL R3, RZ, 0x1, !P0 ;  /* 0x00000001ff037807 */ /* 0x000fc80004000000 */
[----:B------:R-:W-:-:S04]  /*6f60*/  LOP3.LUT R3, R3, 0x1, R8, 0xf8, !PT ;  /* 0x0000000103037812 */ /* 0x000fc800078ef808 */
[----:B------:R-:W-:-:S04]  /*6f70*/  LOP3.LUT R3, R3, R6, RZ, 0xc0, !PT ;  /* 0x0000000603037212 */ /* 0x000fc800078ec0ff */
[----:B------:R-:W-:-:S04]  /*6f80*/  IADD3 R3, PT, PT, R8, R3, RZ ;  /* 0x0000000308037210 */ /* 0x000fc80007ffe0ff */
[----:B------:R-:W-:Y:S01]  /*6f90*/  LOP3.LUT R0, R3, R0, RZ, 0xfc, !PT ;  /* 0x0000000003007212 */ /* 0x000fe200078efcff */
[----:B------:R-:W-:Y:S06]  /*6fa0*/  BRA `(.L_x_89) ;  /* 0x0000000000107947 */ /* 0x000fec0003800000 */
.L_x_88:
[----:B------:R-:W-:-:S04]  /*6fb0*/  LOP3.LUT R0, R0, 0x80000000, RZ, 0xc0, !PT ;  /* 0x8000000000007812 */ /* 0x000fc800078ec0ff */
[----:B------:R-:W-:Y:S01]  /*6fc0*/  LOP3.LUT R0, R0, 0x7f800000, RZ, 0xfc, !PT ;  /* 0x7f80000000007812 */ /* 0x000fe200078efcff */
[----:B------:R-:W-:Y:S06]  /*6fd0*/  BRA `(.L_x_89) ;  /* 0x0000000000047947 */ /* 0x000fec0003800000 */
.L_x_87:
[----:B------:R-:W-:-:S07]  /*6fe0*/  IMAD R0, R7, 0x800000, R0 ;  /* 0x0080000007007824 */ /* 0x000fce00078e0200 */
.L_x_89:
[----:B------:R-:W-:Y:S05]  /*6ff0*/  BSYNC.RECONVERGENT B2 ;  /* 0x0000000000027941 */ /* 0x000fea0003800200 */
.L_x_86:
[----:B------:R-:W-:Y:S05]  /*7000*/  BRA `(.L_x_90) ;  /* 0x0000000000207947 */ /* 0x000fea0003800000 */
.L_x_85:
[----:B------:R-:W-:-:S04]  /*7010*/  LOP3.LUT R0, R3, 0x80000000, R7, 0x48, !PT ;  /* 0x8000000003007812 */ /* 0x000fc800078e4807 */
[----:B------:R-:W-:Y:S01]  /*7020*/  LOP3.LUT R0, R0, 0x7f800000, RZ, 0xfc, !PT ;  /* 0x7f80000000007812 */ /* 0x000fe200078efcff */
[----:B------:R-:W-:Y:S06]  /*7030*/  BRA `(.L_x_90) ;  /* 0x0000000000147947 */ /* 0x000fec0003800000 */
.L_x_84:
[----:B------:R-:W-:Y:S01]  /*7040*/  LOP3.LUT R0, R3, 0x80000000, R7, 0x48, !PT ;  /* 0x8000000003007812 */ /* 0x000fe200078e4807 */
[----:B------:R-:W-:Y:S06]  /*7050*/  BRA `(.L_x_90) ;  /* 0x00000000000c7947 */ /* 0x000fec0003800000 */
.L_x_83:
[----:B------:R-:W0:Y:S01]  /*7060*/  MUFU.RSQ R0, -QNAN ;  /* 0xffc0000000007908 */ /* 0x000e220000001400 */
[----:B------:R-:W-:Y:S05]  /*7070*/  BRA `(.L_x_90) ;  /* 0x0000000000047947 */ /* 0x000fea0003800000 */
.L_x_82:
[----:B------:R-:W-:-:S07]  /*7080*/  FADD.FTZ R0, R0, R3 ;  /* 0x0000000300007221 */ /* 0x000fce0000010000 */
.L_x_90:
[----:B------:R-:W-:Y:S05]  /*7090*/  BSYNC.RECONVERGENT B1 ;  /* 0x0000000000017941 */ /* 0x000fea0003800200 */
.L_x_80:
[----:B------:R-:W-:-:S04]  /*70a0*/  HFMA2 R3, -RZ, RZ, 0, 0 ;  /* 0x00000000ff037431 */ /* 0x000fc800000001ff */
[----:B0-----:R-:W-:Y:S05]  /*70b0*/  RET.REL.NODEC R2 `(_Z13tensorSoftmaxPfPlS_S0_llS_l) ;  /* 0xffffff8c02d07950 */ /* 0x001fea0003c3ffff */
.L_x_91:
        /* <DEDUP_REMOVED lines=12> */
.L_x_94:


//--------------------- .nv.shared.reserved.0     --------------------------
	.section	.nv.shared.reserved.0,"aw",@nobits
	.weak		__nv_reservedSMEM_offset_0_alias
	.size		__nv_reservedSMEM_offset_0_alias, 0, 64
	.other		__nv_reservedSMEM_offset_0_alias,@"STO_CUDA_RESERVED_SHARED STV_DEFAULT"
__nv_reservedSMEM_offset_0_alias:
	.zero		0
	.zero		64


//--------------------- .nv.constant0._Z15tensorGetMaxValPfS_l --------------------------
	.section	.nv.constant0._Z15tensorGetMaxValPfS_l,"a",@progbits
	.sectionflags	@""
	.align	4
.nv.constant0._Z15tensorGetMaxValPfS_l:
	.zero		920


//--------------------- .nv.constant0._Z13tensorSoftmaxPfPlS_S0_llS_l --------------------------
	.section	.nv.constant0._Z13tensorSoftmaxPfPlS_S0_llS_l,"a",@progbits
	.sectionflags	@""
	.align	4
.nv.constant0._Z13tensorSoftmaxPfPlS_S0_llS_l:
	.zero		960


//--------------------- SYMBOLS --------------------------

	.type		.nv.reservedSmem.offset0,@object
	.size		.nv.reservedSmem.offset0,0x4
